# CuTe-DSL kernel — source=cudnn_frontend_dsl family=gemm_swiglu_bs
# config = {"ab_dtype": "Float8E4M3FN", "sf_vec": 16, "vector_f32": true, "mma_mn": [128, 128], "cluster_mn": [2, 1]}


// ===== COMPILED SASS (sm_100a) =====

	.target	sm_100a

	.elftype	@"ET_EXEC"


//--------------------- .note.nv.tkinfo           --------------------------
	.section	.note.nv.tkinfo,"",@"SHT_NOTE"
	.sectionflags	@"SHF_NOTE_NV_TKINFO"
	.tkinfo
        /*0018*/ 	.word	0x00000081
        /*0030*/ 	.string	""
        /*0030*/ 	.string	"ptxas"
        /*0030*/ 	.string	"Cuda compilation tools, release 12.9, V12.9.83"
        /*0030*/ 	.string	"Build system must define TOOLS_VERSION_EXTENDED"
        /*0030*/ 	.string	"-O 3 -arch sm_100a "



//--------------------- .note.nv.cuver            --------------------------
	.section	.note.nv.cuver,"",@"SHT_NOTE"
	.sectionflags	@"SHF_NOTE_NV_CUVER"
        /*0018*/ 	.short	0x0001
        /*001a*/ 	.short	0x0064
        /*001c*/ 	.short	0x0001
        /*001e*/ 	.short	0x0000
        /*0020*/ 	.short	0x0001
        /*0022*/ 	.short	0x0000


//--------------------- .nv.info                  --------------------------
	.section	.nv.info,"",@"SHT_CUDA_INFO"
	.align	4


	//----- nvinfo : EIATTR_REGCOUNT
	.align		4
        /*0000*/ 	.byte	0x04, 0x2f
        /*0002*/ 	.short	(.L_4 - .L_3)
	.align		4
.L_3:
        /*0004*/ 	.word	index@(kernel_cutlass_kernel_cudnngemm_swigludense_blockscaled_gemm_persistent_swiglu_interleaved_quantSm100BlockScaledPersistentDenseGemmKernel_object_at__TiledMMA_ThrLayoutVMNK11110000_Permuta_0)
        /*0008*/ 	.word	0x00000065


	//----- nvinfo : EIATTR_FRAME_SIZE
	.align		4
.L_4:
        /*000c*/ 	.byte	0x04, 0x11
        /*000e*/ 	.short	(.L_6 - .L_5)
	.align		4
.L_5:
        /*0010*/ 	.word	index@($__internal_2_$__cuda_sm10x_tcgen05_guardrail_trap_unallocated_columns_being_dealloced)
        /*0014*/ 	.word	0x00000000


	//----- nvinfo : EIATTR_FRAME_SIZE
	.align		4
.L_6:
        /*0018*/ 	.byte	0x04, 0x11
        /*001a*/ 	.short	(.L_8 - .L_7)
	.align		4
.L_7:
        /*001c*/ 	.word	index@($__internal_1_$__cuda_sm10x_tcgen05_guardrail_trap_phase_invalid_during_alloc)
        /*0020*/ 	.word	0x00000000


	//----- nvinfo : EIATTR_FRAME_SIZE
	.align		4
.L_8:
        /*0024*/ 	.byte	0x04, 0x11
        /*0026*/ 	.short	(.L_10 - .L_9)
	.align		4
.L_9:
        /*0028*/ 	.word	index@($__internal_0_$__cuda_sm10x_tcgen05_guardrail_trap_col_being_dealloced_not_returned_by_alloc)
        /*002c*/ 	.word	0x00000000


	//----- nvinfo : EIATTR_FRAME_SIZE
	.align		4
.L_10:
        /*0030*/ 	.byte	0x04, 0x11
        /*0032*/ 	.short	(.L_12 - .L_11)
	.align		4
.L_11:
        /*0034*/ 	.word	index@(kernel_cutlass_kernel_cudnngemm_swigludense_blockscaled_gemm_persistent_swiglu_interleaved_quantSm100BlockScaledPersistentDenseGemmKernel_object_at__TiledMMA_ThrLayoutVMNK11110000_Permuta_0)
        /*0038*/ 	.word	0x00000000


	//----- nvinfo : EIATTR_MIN_STACK_SIZE
	.align		4
.L_12:
        /*003c*/ 	.byte	0x04, 0x12
        /*003e*/ 	.short	(.L_14 - .L_13)
	.align		4
.L_13:
        /*0040*/ 	.word	index@(kernel_cutlass_kernel_cudnngemm_swigludense_blockscaled_gemm_persistent_swiglu_interleaved_quantSm100BlockScaledPersistentDenseGemmKernel_object_at__TiledMMA_ThrLayoutVMNK11110000_Permuta_0)
        /*0044*/ 	.word	0x00000000
.L_14:


//--------------------- .nv.info.kernel_cutlass_kernel_cudnngemm_swigludense_blockscaled_gemm_persistent_swiglu_interleaved_quantSm100BlockScaledPersistentDenseGemmKernel_object_at__TiledMMA_ThrLayoutVMNK11110000_Permuta_0 --------------------------
	.section	.nv.info.kernel_cutlass_kernel_cudnngemm_swigludense_blockscaled_gemm_persistent_swiglu_interleaved_quantSm100BlockScaledPersistentDenseGemmKernel_object_at__TiledMMA_ThrLayoutVMNK11110000_Permuta_0,"",@"SHT_CUDA_INFO"
	.sectionflags	@""
	.align	4


	//----- nvinfo : EIATTR_CUDA_API_VERSION
	.align		4
        /*0000*/ 	.byte	0x04, 0x37
        /*0002*/ 	.short	(.L_16 - .L_15)
.L_15:
        /*0004*/ 	.word	0x00000081


	//----- nvinfo : EIATTR_KPARAM_INFO
	.align		4
.L_16:
        /*0008*/ 	.byte	0x04, 0x17
        /*000a*/ 	.short	(.L_18 - .L_17)
.L_17:
        /*000c*/ 	.word	0x00000000
        /*0010*/ 	.short	0x000b
        /*0012*/ 	.short	0x0364
        /*0014*/ 	.byte	0x00, 0xf0, 0x11, 0x00


	//----- nvinfo : EIATTR_KPARAM_INFO
	.align		4
.L_18:
        /*0018*/ 	.byte	0x04, 0x17
        /*001a*/ 	.short	(.L_20 - .L_19)
.L_19:
        /*001c*/ 	.word	0x00000000
        /*0020*/ 	.short	0x000a
        /*0022*/ 	.short	0x0358
        /*0024*/ 	.byte	0x00, 0xf0, 0x31, 0x00


	//----- nvinfo : EIATTR_KPARAM_INFO
	.align		4
.L_20:
        /*0028*/ 	.byte	0x04, 0x17
        /*002a*/ 	.short	(.L_22 - .L_21)
.L_21:
        /*002c*/ 	.word	0x00000000
        /*0030*/ 	.short	0x0009
        /*0032*/ 	.short	0x034c
        /*0034*/ 	.byte	0x00, 0xf0, 0x31, 0x00


	//----- nvinfo : EIATTR_KPARAM_INFO
	.align		4
.L_22:
        /*0038*/ 	.byte	0x04, 0x17
        /*003a*/ 	.short	(.L_24 - .L_23)
.L_23:
        /*003c*/ 	.word	0x00000000
        /*0040*/ 	.short	0x0008
        /*0042*/ 	.short	0x0340
        /*0044*/ 	.byte	0x00, 0xf0, 0x31, 0x00


	//----- nvinfo : EIATTR_KPARAM_INFO
	.align		4
.L_24:
        /*0048*/ 	.byte	0x04, 0x17
        /*004a*/ 	.short	(.L_26 - .L_25)
.L_25:
        /*004c*/ 	.word	0x00000000
        /*0050*/ 	.short	0x0007
        /*0052*/ 	.short	0x02c0
        /*0054*/ 	.byte	0x00, 0xf0, 0x01, 0x02


	//----- nvinfo : EIATTR_KPARAM_INFO
	.align		4
.L_26:
        /*0058*/ 	.byte	0x04, 0x17
        /*005a*/ 	.short	(.L_28 - .L_27)
.L_27:
        /*005c*/ 	.word	0x00000000
        /*0060*/ 	.short	0x0006
        /*0062*/ 	.short	0x0240
        /*0064*/ 	.byte	0x00, 0xf0, 0x01, 0x02


	//----- nvinfo : EIATTR_KPARAM_INFO
	.align		4
.L_28:
        /*0068*/ 	.byte	0x04, 0x17
        /*006a*/ 	.short	(.L_30 - .L_29)
.L_29:
        /*006c*/ 	.word	0x00000000
        /*0070*/ 	.short	0x0005
        /*0072*/ 	.short	0x01c0
        /*0074*/ 	.byte	0x00, 0xf0, 0x01, 0x02


	//----- nvinfo : EIATTR_KPARAM_INFO
	.align		4
.L_30:
        /*0078*/ 	.byte	0x04, 0x17
        /*007a*/ 	.short	(.L_32 - .L_31)
.L_31:
        /*007c*/ 	.word	0x00000000
        /*0080*/ 	.short	0x0004
        /*0082*/ 	.short	0x0140
        /*0084*/ 	.byte	0x00, 0xf0, 0x01, 0x02


	//----- nvinfo : EIATTR_KPARAM_INFO
	.align		4
.L_32:
        /*0088*/ 	.byte	0x04, 0x17
        /*008a*/ 	.short	(.L_34 - .L_33)
.L_33:
        /*008c*/ 	.word	0x00000000
        /*0090*/ 	.short	0x0003
        /*0092*/ 	.short	0x00c0
        /*0094*/ 	.byte	0x00, 0xf0, 0x01, 0x02


	//----- nvinfo : EIATTR_KPARAM_INFO
	.align		4
.L_34:
        /*0098*/ 	.byte	0x04, 0x17
        /*009a*/ 	.short	(.L_36 - .L_35)
.L_35:
        /*009c*/ 	.word	0x00000000
        /*00a0*/ 	.short	0x0002
        /*00a2*/ 	.short	0x0040
        /*00a4*/ 	.byte	0x00, 0xf0, 0x01, 0x02


	//----- nvinfo : EIATTR_KPARAM_INFO
	.align		4
.L_36:
        /*00a8*/ 	.byte	0x04, 0x17
        /*00aa*/ 	.short	(.L_38 - .L_37)
.L_37:
        /*00ac*/ 	.word	0x00000000
        /*00b0*/ 	.short	0x0001
        /*00b2*/ 	.short	0x000c
        /*00b4*/ 	.byte	0x00, 0xf0, 0x31, 0x00


	//----- nvinfo : EIATTR_KPARAM_INFO
	.align		4
.L_38:
        /*00b8*/ 	.byte	0x04, 0x17
        /*00ba*/ 	.short	(.L_40 - .L_39)
.L_39:
        /*00bc*/ 	.word	0x00000000
        /*00c0*/ 	.short	0x0000
        /*00c2*/ 	.short	0x0000
        /*00c4*/ 	.byte	0x00, 0xf0, 0x31, 0x00


	//----- nvinfo : EIATTR_AT_ENTRY_FRAGMENTS
	.align		4
.L_40:
        /*00c8*/ 	.byte	0x04, 0x4f
        /*00ca*/ 	.short	(.L_42 - .L_41)


	//   ....[0]....
.L_41:
        /*00cc*/ 	.word	0x00000004


	//----- nvinfo : EIATTR_RESERVED_SMEM_USED
	.align		4
.L_42:
        /*00d0*/ 	.byte	0x01, 0x41
	.zero		2


	//----- nvinfo : EIATTR_SPARSE_MMA_MASK
	.align		4
        /*00d4*/ 	.byte	0x03, 0x50
        /*00d6*/ 	.short	0x0000


	//----- nvinfo : EIATTR_TCGEN05_1CTA_USED
	.align		4
        /*00d8*/ 	.byte	0x01, 0x51
	.zero		2


	//----- nvinfo : EIATTR_MAXREG_COUNT
	.align		4
        /*00dc*/ 	.byte	0x03, 0x1b
        /*00de*/ 	.short	0x00ff


	//----- nvinfo : EIATTR_NUM_BARRIERS
	.align		4
        /*00e0*/ 	.byte	0x02, 0x4c
        /*00e2*/ 	.byte	0x03
	.zero		1


	//----- nvinfo : EIATTR_INT_WARP_WIDE_INSTR_OFFSETS
	.align		4
        /*00e4*/ 	.byte	0x04, 0x31
        /*00e6*/ 	.short	(.L_44 - .L_43)


	//   ....[0]....
.L_43:
        /*00e8*/ 	.word	0x00003e30


	//   ....[1]....
        /*00ec*/ 	.word	0x00003e60


	//----- nvinfo : EIATTR_COOP_GROUP_MASK_REGIDS
	.align		4
.L_44:
        /*00f0*/ 	.byte	0x04, 0x29
        /*00f2*/ 	.short	(.L_46 - .L_45)


	//   ....[0]....
.L_45:
        /*00f4*/ 	.word	0xffffffff


	//   ....[1]....
        /*00f8*/ 	.word	0xffffffff


	//   ....[2]....
        /*00fc*/ 	.word	0xffffffff


	//   ....[3]....
        /*0100*/ 	.word	0xffffffff


	//   ....[4]....
        /*0104*/ 	.word	0xffffffff


	//----- nvinfo : EIATTR_COOP_GROUP_INSTR_OFFSETS
	.align		4
.L_46:
        /*0108*/ 	.byte	0x04, 0x28
        /*010a*/ 	.short	(.L_48 - .L_47)


	//   ....[0]....
.L_47:
        /*010c*/ 	.word	0x00000530


	//   ....[1]....
        /*0110*/ 	.word	0x00001b50


	//   ....[2]....
        /*0114*/ 	.word	0x00001e10


	//   ....[3]....
        /*0118*/ 	.word	0x00003cb0


	//   ....[4]....
        /*011c*/ 	.word	0x00003f10


	//----- nvinfo : EIATTR_VRC_CTA_INIT_COUNT
	.align		4
.L_48:
        /*0120*/ 	.byte	0x02, 0x4a
        /*0122*/ 	.byte	0x80
	.zero		1


	//----- nvinfo : EIATTR_MBARRIER_INSTR_OFFSETS
	.align		4
        /*0124*/ 	.byte	0x04, 0x39
        /*0126*/ 	.short	(.L_50 - .L_49)


	//   ....[0]....
.L_49:
        /*0128*/ 	.word	0x00000350
        /*012c*/ 	.word	0x000000ff
        /*0130*/ 	.word	0x00000000
        /*0134*/ 	.short	0x0100
        /*0136*/ 	.byte	0x05
	.zero		1


	//   ....[1]....
        /*0138*/ 	.word	0x00000360
        /*013c*/ 	.word	0x000000ff
        /*0140*/ 	.word	0x00000008
        /*0144*/ 	.short	0x0100
        /*0146*/ 	.byte	0x05
	.zero		1


	//   ....[2]....
        /*0148*/ 	.word	0x00000370
        /*014c*/ 	.word	0x000000ff
        /*0150*/ 	.word	0x00000010
        /*0154*/ 	.short	0x0100
        /*0156*/ 	.byte	0x05
	.zero		1


	//   ....[3]....
        /*0158*/ 	.word	0x00000380
        /*015c*/ 	.word	0x000000ff
        /*0160*/ 	.word	0x00000018
        /*0164*/ 	.short	0x0100
        /*0166*/ 	.byte	0x05
	.zero		1


	//   ....[4]....
        /*0168*/ 	.word	0x00000390
        /*016c*/ 	.word	0x000000ff
        /*0170*/ 	.word	0x00000020
        /*0174*/ 	.short	0x0100
        /*0176*/ 	.byte	0x05
	.zero		1


	//   ....[5]....
        /*0178*/ 	.word	0x000003a0
        /*017c*/ 	.word	0x000000ff
        /*0180*/ 	.word	0x00000028
        /*0184*/ 	.short	0x0100
        /*0186*/ 	.byte	0x05
	.zero		1


	//   ....[6]....
        /*0188*/ 	.word	0x000003b0
        /*018c*/ 	.word	0x000000ff
        /*0190*/ 	.word	0x00000030
        /*0194*/ 	.short	0x0100
        /*0196*/ 	.byte	0x05
	.zero		1


	//   ....[7]....
        /*0198*/ 	.word	0x000003c0
        /*019c*/ 	.word	0x000000ff
        /*01a0*/ 	.word	0x00000038
        /*01a4*/ 	.short	0x0100
        /*01a6*/ 	.byte	0x05
	.zero		1


	//   ....[8]....
        /*01a8*/ 	.word	0x000004a0
        /*01ac*/ 	.word	0x000000ff
        /*01b0*/ 	.word	0x00000040
        /*01b4*/ 	.short	0x0100
        /*01b6*/ 	.byte	0x06
	.zero		1


	//   ....[9]....
        /*01b8*/ 	.word	0x000004b0
        /*01bc*/ 	.word	0x000000ff
        /*01c0*/ 	.word	0x00000048
        /*01c4*/ 	.short	0x0100
        /*01c6*/ 	.byte	0x06
	.zero		1


	//   ....[10]....
        /*01c8*/ 	.word	0x000004c0
        /*01cc*/ 	.word	0x000000ff
        /*01d0*/ 	.word	0x00000050
        /*01d4*/ 	.short	0x0100
        /*01d6*/ 	.byte	0x06
	.zero		1


	//   ....[11]....
        /*01d8*/ 	.word	0x000004d0
        /*01dc*/ 	.word	0x000000ff
        /*01e0*/ 	.word	0x00000058
        /*01e4*/ 	.short	0x0100
        /*01e6*/ 	.byte	0x06
	.zero		1


	//   ....[12]....
        /*01e8*/ 	.word	0x00000940
        /*01ec*/ 	.word	0x000000ff
        /*01f0*/ 	.word	0x00000020
        /*01f4*/ 	.short	0x010a
        /*01f6*/ 	.byte	0x06
	.zero		1


	//   ....[13]....
        /*01f8*/ 	.word	0x00000b50
        /*01fc*/ 	.word	0x000000ff
        /*0200*/ 	.word	0x00000020
        /*0204*/ 	.short	0x010a
        /*0206*/ 	.byte	0x19
	.zero		1


	//   ....[14]....
        /*0208*/ 	.word	0x00000cb0
        /*020c*/ 	.word	0x000000ff
        /*0210*/ 	.word	0x00000020
        /*0214*/ 	.short	0x010a
        /*0216*/ 	.byte	0x21
	.zero		1


	//   ....[15]....
        /*0218*/ 	.word	0x00000fb0
        /*021c*/ 	.word	0x000000ff
        /*0220*/ 	.word	0x00000020
        /*0224*/ 	.short	0x010a
        /*0226*/ 	.byte	0x04
	.zero		1


	//   ....[16]....
        /*0228*/ 	.word	0x00001550
        /*022c*/ 	.word	0x000000ff
        /*0230*/ 	.word	0x00000000
        /*0234*/ 	.short	0x010a
        /*0236*/ 	.byte	0x11
	.zero		1


	//   ....[17]....
        /*0238*/ 	.word	0x00001570
        /*023c*/ 	.word	0x000000ff
        /*0240*/ 	.word	0x00000050
        /*0244*/ 	.short	0x010a
        /*0246*/ 	.byte	0x12
	.zero		1


	//   ....[18]....
        /*0248*/ 	.word	0x000017c0
        /*024c*/ 	.word	0x000000ff
        /*0250*/ 	.word	0x00000000
        /*0254*/ 	.short	0x010a
        /*0256*/ 	.byte	0x11
	.zero		1


	//   ....[19]....
        /*0258*/ 	.word	0x00001920
        /*025c*/ 	.word	0x000000ff
        /*0260*/ 	.word	0x00000000
        /*0264*/ 	.short	0x010a
        /*0266*/ 	.byte	0x11
	.zero		1


	//   ....[20]....
        /*0268*/ 	.word	0x00001ad0
        /*026c*/ 	.word	0x00000002
        /*0270*/ 	.word	0x00000050
        /*0274*/ 	.short	0x010a
        /*0276*/ 	.byte	0xff
	.zero		1


	//   ....[21]....
        /*0278*/ 	.word	0x00002480
        /*027c*/ 	.word	0x000000ff
        /*0280*/ 	.word	0x00000040
        /*0284*/ 	.short	0x010a
        /*0286*/ 	.byte	0x0a
	.zero		1


	//   ....[22]....
        /*0288*/ 	.word	0x00003a30
        /*028c*/ 	.word	0x000000ff
        /*0290*/ 	.word	0x00000050
        /*0294*/ 	.short	0x0101
        /*0296*/ 	.byte	0x0a
	.zero		1


	//   ....[23]....
        /*0298*/ 	.word	0x00003f80
        /*029c*/ 	.word	0x00000002
        /*02a0*/ 	.word	0x00000020
        /*02a4*/ 	.short	0x010a
        /*02a6*/ 	.byte	0xff
	.zero		1


	//   ....[24]....
        /*02a8*/ 	.word	0x00004000
        /*02ac*/ 	.word	0x00000002
        /*02b0*/ 	.word	0x00000020
        /*02b4*/ 	.short	0x010a
        /*02b6*/ 	.byte	0xff
	.zero		1


	//   ....[25]....
        /*02b8*/ 	.word	0x00004080
        /*02bc*/ 	.word	0x00000002
        /*02c0*/ 	.word	0x00000050
        /*02c4*/ 	.short	0x010a
        /*02c6*/ 	.byte	0xff
	.zero		1


	//   ....[26]....
        /*02c8*/ 	.word	0x00004100
        /*02cc*/ 	.word	0x00000002
        /*02d0*/ 	.word	0x00000000
        /*02d4*/ 	.short	0x010a
        /*02d6*/ 	.byte	0xff
	.zero		1


	//   ....[27]....
        /*02d8*/ 	.word	0x00004160
        /*02dc*/ 	.word	0x00000002
        /*02e0*/ 	.word	0x00000050
        /*02e4*/ 	.short	0x010a
        /*02e6*/ 	.byte	0xff
	.zero		1


	//   ....[28]....
        /*02e8*/ 	.word	0x000041d0
        /*02ec*/ 	.word	0x00000002
        /*02f0*/ 	.word	0x00000040
        /*02f4*/ 	.short	0x010a
        /*02f6*/ 	.byte	0xff
	.zero		1


	//----- nvinfo : EIATTR_NUM_MBARRIERS
	.align		4
.L_50:
        /*02f8*/ 	.byte	0x03, 0x38
        /*02fa*/ 	.short	0x000c


	//----- nvinfo : EIATTR_EXIT_INSTR_OFFSETS
	.align		4
        /*02fc*/ 	.byte	0x04, 0x1c
        /*02fe*/ 	.short	(.L_52 - .L_51)


	//   ....[0]....
.L_51:
        /*0300*/ 	.word	0x00001b10


	//   ....[1]....
        /*0304*/ 	.word	0x00003f40


	//----- nvinfo : EIATTR_REQNTID
	.align		4
.L_52:
        /*0308*/ 	.byte	0x04, 0x10
        /*030a*/ 	.short	(.L_54 - .L_53)
.L_53:
        /*030c*/ 	.word	0x000000c0
        /*0310*/ 	.word	0x00000001
        /*0314*/ 	.word	0x00000001


	//----- nvinfo : EIATTR_CRS_STACK_SIZE
	.align		4
.L_54:
        /*0318*/ 	.byte	0x04, 0x1e
        /*031a*/ 	.short	(.L_56 - .L_55)
.L_55:
        /*031c*/ 	.word	0x00000000


	//----- nvinfo : EIATTR_CBANK_PARAM_SIZE
	.align		4
.L_56:
        /*0320*/ 	.byte	0x03, 0x19
        /*0322*/ 	.short	0x0368


	//----- nvinfo : EIATTR_PARAM_CBANK
	.align		4
        /*0324*/ 	.byte	0x04, 0x0a
        /*0326*/ 	.short	(.L_58 - .L_57)
	.align		4
.L_57:
        /*0328*/ 	.word	index@(.nv.constant0.kernel_cutlass_kernel_cudnngemm_swigludense_blockscaled_gemm_persistent_swiglu_interleaved_quantSm100BlockScaledPersistentDenseGemmKernel_object_at__TiledMMA_ThrLayoutVMNK11110000_Permuta_0)
        /*032c*/ 	.short	0x0380
        /*032e*/ 	.short	0x0368


	//----- nvinfo : EIATTR_SW_WAR
	.align		4
.L_58:
        /*0330*/ 	.byte	0x04, 0x36
        /*0332*/ 	.short	(.L_60 - .L_59)
.L_59:
        /*0334*/ 	.word	0x00000008
.L_60:


//--------------------- .nv.compat                --------------------------
	.section	.nv.compat,"",@"SHT_CUDA_COMPAT_INFO"
	.align	4
        /*0000*/ 	.byte	0x02, 0x02, 0x02, 0x00, 0x02, 0x05, 0x05, 0x00, 0x02, 0x03, 0x01, 0x00, 0x02, 0x06, 0x01, 0x00


//--------------------- .nv.callgraph             --------------------------
	.section	.nv.callgraph,"",@"SHT_CUDA_CALLGRAPH"
	.align	4
	.sectionentsize	8
	.align		4
        /*0000*/ 	.word	0x00000000
	.align		4
        /*0004*/ 	.word	0xffffffff
	.align		4
        /*0008*/ 	.word	0x00000000
	.align		4
        /*000c*/ 	.word	0xfffffffe
	.align		4
        /*0010*/ 	.word	0x00000000
	.align		4
        /*0014*/ 	.word	0xfffffffd
	.align		4
        /*0018*/ 	.word	0x00000000
	.align		4
        /*001c*/ 	.word	0xfffffffc


//--------------------- .text.kernel_cutlass_kernel_cudnngemm_swigludense_blockscaled_gemm_persistent_swiglu_interleaved_quantSm100BlockScaledPersistentDenseGemmKernel_object_at__TiledMMA_ThrLayoutVMNK11110000_Permuta_0 --------------------------
	.section	.text.kernel_cutlass_kernel_cudnngemm_swigludense_blockscaled_gemm_persistent_swiglu_interleaved_quantSm100BlockScaledPersistentDenseGemmKernel_object_at__TiledMMA_ThrLayoutVMNK11110000_Permuta_0,"ax",@progbits
	.align	128
        .global         kernel_cutlass_kernel_cudnngemm_swigludense_blockscaled_gemm_persistent_swiglu_interleaved_quantSm100BlockScaledPersistentDenseGemmKernel_object_at__TiledMMA_ThrLayoutVMNK11110000_Permuta_0
        .type           kernel_cutlass_kernel_cudnngemm_swigludense_blockscaled_gemm_persistent_swiglu_interleaved_quantSm100BlockScaledPersistentDenseGemmKernel_object_at__TiledMMA_ThrLayoutVMNK11110000_Permuta_0,@function
        .size           kernel_cutlass_kernel_cudnngemm_swigludense_blockscaled_gemm_persistent_swiglu_interleaved_quantSm100BlockScaledPersistentDenseGemmKernel_object_at__TiledMMA_ThrLayoutVMNK11110000_Permuta_0,(.L_x_50 - kernel_cutlass_kernel_cudnngemm_swigludense_blockscaled_gemm_persistent_swiglu_interleaved_quantSm100BlockScaledPersistentDenseGemmKernel_object_at__TiledMMA_ThrLayoutVMNK11110000_Permuta_0)
        .other          kernel_cutlass_kernel_cudnngemm_swigludense_blockscaled_gemm_persistent_swiglu_interleaved_quantSm100BlockScaledPersistentDenseGemmKernel_object_at__TiledMMA_ThrLayoutVMNK11110000_Permuta_0,@"STO_CUDA_ENTRY STV_DEFAULT"
kernel_cutlass_kernel_cudnngemm_swigludense_blockscaled_gemm_persistent_swiglu_interleaved_quantSm100BlockScaledPersistentDenseGemmKernel_object_at__TiledMMA_ThrLayoutVMNK11110000_Permuta_0:
.text.kernel_cutlass_kernel_cudnngemm_swigludense_blockscaled_gemm_persistent_swiglu_interleaved_quantSm100BlockScaledPersistentDenseGemmKernel_object_at__TiledMMA_ThrLayoutVMNK11110000_Permuta_0:
[----:B------:R-:W1:Y:S01]  /*0000*/  LDC R1, c[0x0][0x37c] ;  /* 0x0000df00ff017b82 */ /* 0x000e620000000800 */
[----:B------:R-:W2:Y:S07]  /*0010*/  S2R R0, SR_TID.X ;  /* 0x0000000000007919 */ /* 0x000eae0000002100 */
[----:B------:R-:W3:Y:S01]  /*0020*/  S2UR UR12, SR_CgaCtaId ;  /* 0x00000000000c79c3 */ /* 0x000ee20000008800 */
[----:B------:R-:W4:Y:S01]  /*0030*/  LDCU.U8 UR7, c[0x0][0x382] ;  /* 0x00007040ff0777ac */ /* 0x000f220008000000 */
[----:B------:R-:W5:Y:S01]  /*0040*/  LDCU.U8 UR4, c[0x0][0x381] ;  /* 0x00007020ff0477ac */ /* 0x000f620008000000 */
[----:B------:R-:W2:Y:S01]  /*0050*/  LDCU UR5, c[0x0][0x36c] ;  /* 0x00006d80ff0577ac */ /* 0x000ea20008000800 */
[----:B------:R-:W-:Y:S01]  /*0060*/  UMOV UR31, 0x1 ;  /* 0x00000001001f7882 */ /* 0x000fe20000000000 */
[----:B----4-:R-:W-:-:S02]  /*0070*/  ULOP3.LUT UR7, UR7, 0x1, URZ, 0xc0, !UPT ;  /* 0x0000000107077892 */ /* 0x010fc4000f8ec0ff */
[----:B-----5:R-:W-:Y:S02]  /*0080*/  ULOP3.LUT UR4, UR4, 0x1, URZ, 0xc0, !UPT ;  /* 0x0000000104047892 */ /* 0x020fe4000f8ec0ff */
[----:B---3--:R-:W-:Y:S02]  /*0090*/  ULEA.HI UR6, UR12, UR12, URZ, 0x1 ;  /* 0x0000000c0c067291 */ /* 0x008fe4000f8f08ff */
[----:B--2---:R-:W-:Y:S02]  /*00a0*/  UISETP.EQ.U32.AND UP2, UPT, UR5, 0x1, UPT ;  /* 0x000000010500788c */ /* 0x004fe4000bf42070 */
[----:B------:R-:W-:Y:S01]  /*00b0*/  ULOP3.LUT UR6, UR6, 0xfffffffe, URZ, 0xc0, !UPT ;  /* 0xfffffffe06067892 */ /* 0x000fe2000f8ec0ff */
[----:B------:R-:W-:Y:S01]  /*00c0*/  SHF.R.U32.HI R2, RZ, 0x5, R0 ;  /* 0x00000005ff027819 */ /* 0x000fe20000011600 */
[----:B------:R-:W-:Y:S02]  /*00d0*/  UISETP.NE.U32.AND UP6, UPT, UR7, 0x1, UPT ;  /* 0x000000010700788c */ /* 0x000fe4000bfc5070 */
[----:B------:R-:W-:Y:S01]  /*00e0*/  UIADD3 UR28, UPT, UPT, -UR6, UR12, URZ ;  /* 0x0000000c061c7290 */ /* 0x000fe2000fffe1ff */
[----:B------:R-:W-:Y:S01]  /*00f0*/  R2UR UR29, R2 ;  /* 0x00000000021d72ca */ /* 0x000fe200000e0000 */
[----:B------:R-:W-:-:S02]  /*0100*/  UISETP.NE.U32.AND UP5, UPT, UR4, 0x1, UPT ;  /* 0x000000010400788c */ /* 0x000fc4000bfa5070 */
[----:B------:R-:W-:-:S10]  /*0110*/  USHF.L.U32 UR31, UR31, UR28, URZ ;  /* 0x0000001c1f1f7299 */ /* 0x000fd400080006ff */
[----:B------:R-:W-:Y:S02]  /*0120*/  UISETP.NE.AND UP4, UPT, UR29, 0x5, UPT ;  /* 0x000000051d00788c */ /* 0x000fe4000bf85270 */
[----:B------:R-:W-:-:S07]  /*0130*/  UISETP.NE.AND UP3, UPT, UR29, URZ, UPT ;  /* 0x000000ff1d00728c */ /* 0x000fce000bf65270 */
[----:B-1----:R-:W-:Y:S05]  /*0140*/  BRA.U UP4, `(.L_x_0) ;  /* 0x0000000104507547 */ /* 0x002fea000b800000 */
[----:B------:R-:W1:Y:S02]  /*0150*/  LDCU.64 UR4, c[0x0][0x348] ;  /* 0x00006900ff0477ac */ /* 0x000e640008000a00 */
[----:B-1----:R-:W-:Y:S02]  /*0160*/  UIADD3 UR16, UP1, UPT, UR4, 0x40, URZ ;  /* 0x0000004004107890 */ /* 0x002fe4000ff3e0ff */
[----:B------:R-:W-:Y:S02]  /*0170*/  UIADD3 UR14, UP0, UPT, UR4, 0xc0, URZ ;  /* 0x000000c0040e7890 */ /* 0x000fe4000ff1e0ff */
[----:B------:R-:W-:Y:S02]  /*0180*/  UIADD3.X UR17, UPT, UPT, URZ, UR5, URZ, UP1, !UPT ;  /* 0x00000005ff117290 */ /* 0x000fe40008ffe4ff */
[----:B------:R-:W-:Y:S02]  /*0190*/  UIADD3 UR10, UP1, UPT, UR4, 0x140, URZ ;  /* 0x00000140040a7890 */ /* 0x000fe4000ff3e0ff */
[----:B------:R-:W-:-:S02]  /*01a0*/  UIADD3.X UR15, UPT, UPT, URZ, UR5, URZ, UP0, !UPT ;  /* 0x00000005ff0f7290 */ /* 0x000fc400087fe4ff */
[----:B------:R-:W-:Y:S02]  /*01b0*/  UIADD3 UR8, UP0, UPT, UR4, 0x1c0, URZ ;  /* 0x000001c004087890 */ /* 0x000fe4000ff1e0ff */
[----:B------:R-:W-:Y:S01]  /*01c0*/  UIADD3.X UR11, UPT, UPT, URZ, UR5, URZ, UP1, !UPT ;  /* 0x00000005ff0b7290 */ /* 0x000fe20008ffe4ff */
[----:B------:R1:W-:Y:S01]  /*01d0*/  UTMACCTL.PF [UR16] ;  /* 0x00000000100079b9 */ /* 0x0003e20008040000 */
[----:B------:R-:W-:-:S03]  /*01e0*/  UIADD3 UR6, UP1, UPT, UR4, 0x240, URZ ;  /* 0x0000024004067890 */ /* 0x000fc6000ff3e0ff */
[----:B------:R1:W-:Y:S01]  /*01f0*/  UTMACCTL.PF [UR14] ;  /* 0x000000000e0079b9 */ /* 0x0003e20008040000 */
[----:B------:R-:W-:-:S03]  /*0200*/  UIADD3.X UR9, UPT, UPT, URZ, UR5, URZ, UP0, !UPT ;  /* 0x00000005ff097290 */ /* 0x000fc600087fe4ff */
[----:B------:R1:W-:Y:S01]  /*0210*/  UTMACCTL.PF [UR10] ;  /* 0x000000000a0079b9 */ /* 0x0003e20008040000 */
[----:B------:R-:W-:Y:S02]  /*0220*/  UIADD3 UR4, UP0, UPT, UR4, 0x2c0, URZ ;  /* 0x000002c004047890 */ /* 0x000fe4000ff1e0ff */
[----:B------:R-:W-:-:S03]  /*0230*/  UIADD3.X UR7, UPT, UPT, URZ, UR5, URZ, UP1, !UPT ;  /* 0x00000005ff077290 */ /* 0x000fc60008ffe4ff */
[----:B------:R1:W-:Y:S01]  /*0240*/  UTMACCTL.PF [UR8] ;  /* 0x00000000080079b9 */ /* 0x0003e20008040000 */
[----:B------:R-:W-:-:S05]  /*0250*/  UIADD3.X UR5, UPT, UPT, URZ, UR5, URZ, UP0, !UPT ;  /* 0x00000005ff057290 */ /* 0x000fca00087fe4ff */
[----:B------:R1:W-:Y:S04]  /*0260*/  UTMACCTL.PF [UR6] ;  /* 0x00000000060079b9 */ /* 0x0003e80008040000 */
[----:B------:R1:W-:Y:S02]  /*0270*/  UTMACCTL.PF [UR4] ;  /* 0x00000000040079b9 */ /* 0x0003e40008040000 */
[----:B-1----:R-:W-:Y:S01]  /*0280*/  NOP ;  /* 0x0000000000007918 */ /* 0x002fe20000000000 */
.L_x_0:
[----:B------:R-:W-:Y:S05]  /*0290*/  BRA.U UP3, `(.L_x_1) ;  /* 0x0000000103507547 */ /* 0x000fea000b800000 */
[----:B------:R-:W-:Y:S01]  /*02a0*/  UMOV UR5, 0x400 ;  /* 0x0000040000057882 */ /* 0x000fe20000000000 */
[----:B------:R-:W-:Y:S01]  /*02b0*/  UMOV UR6, 0x1 ;  /* 0x0000000100067882 */ /* 0x000fe20000000000 */
[----:B------:R-:W-:Y:S02]  /*02c0*/  ULEA UR5, UR12, UR5, 0x18 ;  /* 0x000000050c057291 */ /* 0x000fe4000f8ec0ff */
[----:B------:R-:W-:-:S04]  /*02d0*/  UIADD3 UR6, UPT, UPT, -UR6, 0x100000, URZ ;  /* 0x0010000006067890 */ /* 0x000fc8000fffe1ff */
[----:B------:R-:W-:Y:S02]  /*02e0*/  USHF.L.U32 UR7, UR6, 0xb, URZ ;  /* 0x0000000b06077899 */ /* 0x000fe400080006ff */
[----:B------:R-:W-:Y:S01]  /*02f0*/  USHF.L.U32 UR6, UR6, 0x1, URZ ;  /* 0x0000000106067899 */ /* 0x000fe200080006ff */
[----:B------:R-:W-:Y:S02]  /*0300*/  UMOV UR4, 0x2 ;  /* 0x0000000200047882 */ /* 0x000fe40000000000 */
[----:B------:R-:W-:-:S04]  /*0310*/  UIADD3 UR8, UPT, UPT, -UR4, 0x100000, URZ ;  /* 0x0010000004087890 */ /* 0x000fc8000fffe1ff */
[----:B------:R-:W-:Y:S02]  /*0320*/  USHF.L.U32 UR9, UR8, 0xb, URZ ;  /* 0x0000000b08097899 */ /* 0x000fe400080006ff */
[----:B------:R-:W-:Y:S01]  /*0330*/  USHF.L.U32 UR8, UR8, 0x1, URZ ;  /* 0x0000000108087899 */ /* 0x000fe200080006ff */
[----:B------:R-:W1:Y:S02]  /*0340*/  FENCE.VIEW.ASYNC.S ;  /* 0x00000000000073c6 */ /* 0x000e640000000000 */
[----:B-1----:R1:W2:Y:S01]  /*0350*/  SYNCS.EXCH.64 URZ, [UR5], UR6 ;  /* 0x0000000605ff75b2 */ /* 0x0022a20008000100 */
[----:B------:R1:W3:Y:S01]  /*0360*/  SYNCS.EXCH.64 URZ, [UR5+0x8], UR6 ;  /* 0x0000080605ff75b2 */ /* 0x0002e20008000100 */
[----:B------:R1:W4:Y:S01]  /*0370*/  SYNCS.EXCH.64 URZ, [UR5+0x10], UR6 ;  /* 0x0000100605ff75b2 */ /* 0x0003220008000100 */
[----:B------:R1:W5:Y:S06]  /*0380*/  SYNCS.EXCH.64 URZ, [UR5+0x18], UR6 ;  /* 0x0000180605ff75b2 */ /* 0x00036c0008000100 */
[----:B------:R1:W1:Y:S01]  /*0390*/  SYNCS.EXCH.64 URZ, [UR5+0x20], UR8 ;  /* 0x0000200805ff75b2 */ /* 0x0002620008000100 */
[----:B------:R1:W1:Y:S01]  /*03a0*/  SYNCS.EXCH.64 URZ, [UR5+0x28], UR8 ;  /* 0x0000280805ff75b2 */ /* 0x0002620008000100 */
[----:B------:R1:W1:Y:S01]  /*03b0*/  SYNCS.EXCH.64 URZ, [UR5+0x30], UR8 ;  /* 0x0000300805ff75b2 */ /* 0x0002620008000100 */
[----:B------:R1:W1:Y:S01]  /*03c0*/  SYNCS.EXCH.64 URZ, [UR5+0x38], UR8 ;  /* 0x0000380805ff75b2 */ /* 0x0002620008000100 */
[----:B------:R-:W-:Y:S01]  /*03d0*/  NOP ;  /* 0x0000000000007918 */ /* 0x000fe20000000000 */
.L_x_1:
[----:B------:R-:W-:Y:S05]  /*03e0*/  BRA.U UP3, `(.L_x_2) ;  /* 0x0000000103407547 */ /* 0x000fea000b800000 */
[----:B-1----:R-:W-:Y:S01]  /*03f0*/  UMOV UR6, 0x400 ;  /* 0x0000040000067882 */ /* 0x002fe20000000000 */
[----:B------:R-:W-:Y:S01]  /*0400*/  UMOV UR5, 0x1 ;  /* 0x0000000100057882 */ /* 0x000fe20000000000 */
[----:B------:R-:W-:Y:S01]  /*0410*/  UMOV UR4, 0x4 ;  /* 0x0000000400047882 */ /* 0x000fe20000000000 */
[----:B------:R-:W-:Y:S02]  /*0420*/  ULEA UR6, UR12, UR6, 0x18 ;  /* 0x000000060c067291 */ /* 0x000fe4000f8ec0ff */
[----:B------:R-:W-:-:S04]  /*0430*/  UIADD3 UR8, UPT, UPT, -UR5, 0x100000, URZ ;  /* 0x0010000005087890 */ /* 0x000fc8000fffe1ff */
[----:B------:R-:W-:Y:S02]  /*0440*/  USHF.L.U32 UR9, UR8, 0xb, URZ ;  /* 0x0000000b08097899 */ /* 0x000fe400080006ff */
[----:B------:R-:W-:Y:S02]  /*0450*/  USHF.L.U32 UR8, UR8, 0x1, URZ ;  /* 0x0000000108087899 */ /* 0x000fe400080006ff */
[----:B------:R-:W-:-:S04]  /*0460*/  UIADD3 UR4, UPT, UPT, -UR4, 0x100000, URZ ;  /* 0x0010000004047890 */ /* 0x000fc8000fffe1ff */
[----:B------:R-:W-:Y:S02]  /*0470*/  USHF.L.U32 UR5, UR4, 0xb, URZ ;  /* 0x0000000b04057899 */ /* 0x000fe400080006ff */
[----:B------:R-:W-:Y:S01]  /*0480*/  USHF.L.U32 UR4, UR4, 0x1, URZ ;  /* 0x0000000104047899 */ /* 0x000fe200080006ff */
[----:B------:R-:W1:Y:S03]  /*0490*/  FENCE.VIEW.ASYNC.S ;  /* 0x00000000000073c6 */ /* 0x000e660000000000 */
[----:B-1----:R1:W5:Y:S01]  /*04a0*/  SYNCS.EXCH.64 URZ, [UR6+0x40], UR8 ;  /* 0x0000400806ff75b2 */ /* 0x0023620008000100 */
[----:B------:R1:W4:Y:S07]  /*04b0*/  SYNCS.EXCH.64 URZ, [UR6+0x48], UR8 ;  /* 0x0000480806ff75b2 */ /* 0x00032e0008000100 */
[----:B------:R1:W3:Y:S01]  /*04c0*/  SYNCS.EXCH.64 URZ, [UR6+0x50], UR4 ;  /* 0x0000500406ff75b2 */ /* 0x0002e20008000100 */
[----:B------:R1:W2:Y:S01]  /*04d0*/  SYNCS.EXCH.64 URZ, [UR6+0x58], UR4 ;  /* 0x0000580406ff75b2 */ /* 0x0002a20008000100 */
[----:B------:R-:W-:Y:S01]  /*04e0*/  NOP ;  /* 0x0000000000007918 */ /* 0x000fe20000000000 */
.L_x_2:
[----:B------:R-:W-:Y:S01]  /*04f0*/  NOP ;  /* 0x0000000000007918 */ /* 0x000fe20000000000 */
[----:B------:R-:W-:Y:S05]  /*0500*/  BRA.U !UP2, `(.L_x_3) ;  /* 0x000000010a087547 */ /* 0x000fea000b800000 */
[----:B-12345:R-:W-:Y:S01]  /*0510*/  UCGABAR_ARV ;  /* 0x00000000000079c7 */ /* 0x03efe20008000000 */
[----:B------:R-:W-:Y:S05]  /*0520*/  BRA `(.L_x_4) ;  /* 0x0000000000047947 */ /* 0x000fea0003800000 */
.L_x_3:
[----:B-12345:R-:W-:Y:S01]  /*0530*/  NOP ;  /* 0x0000000000007918 */ /* 0x03efe20000000000 */
.L_x_4:
[----:B------:R-:W-:Y:S05]  /*0540*/  BRA.U !UP2, `(.L_x_5) ;  /* 0x000000010a0c7547 */ /* 0x000fea000b800000 */
[----:B------:R-:W-:Y:S01]  /*0550*/  UCGABAR_WAIT ;  /* 0x0000000000007dc7 */ /* 0x000fe20008000000 */
[----:B------:R-:W-:Y:S01]  /*0560*/  CCTL.IVALL ;  /* 0x00000000ff00798f */ /* 0x000fe20002000000 */
[----:B------:R-:W-:Y:S05]  /*0570*/  BRA `(.L_x_6) ;  /* 0x0000000000047947 */ /* 0x000fea0003800000 */
.L_x_5:
[----:B------:R-:W-:Y:S06]  /*0580*/  BAR.SYNC.DEFER_BLOCKING 0x0 ;  /* 0x0000000000007b1d */ /* 0x000fec0000010000 */
.L_x_6:
[----:B------:R-:W1:Y:S01]  /*0590*/  LDCU.U8 UR23, c[0x0][0x6c8] ;  /* 0x0000d900ff1777ac */ /* 0x000e620008000000 */
[----:B------:R-:W2:Y:S01]  /*05a0*/  LDCU.U8 UR22, c[0x0][0x6c9] ;  /* 0x0000d920ff1677ac */ /* 0x000ea20008000000 */
[----:B------:R-:W3:Y:S01]  /*05b0*/  LDCU.U8 UR21, c[0x0][0x6d4] ;  /* 0x0000da80ff1577ac */ /* 0x000ee20008000000 */
[----:B------:R-:W4:Y:S01]  /*05c0*/  LDCU.U8 UR15, c[0x0][0x6d5] ;  /* 0x0000daa0ff0f77ac */ /* 0x000f220008000000 */
[----:B------:R-:W5:Y:S01]  /*05d0*/  LDCU.U8 UR14, c[0x0][0x6e0] ;  /* 0x0000dc00ff0e77ac */ /* 0x000f620008000000 */
[----:B------:R-:W1:Y:S01]  /*05e0*/  LDCU.U8 UR13, c[0x0][0x6e1] ;  /* 0x0000dc20ff0d77ac */ /* 0x000e620008000000 */
[----:B------:R-:W-:Y:S05]  /*05f0*/  BRA.U UP4, `(.L_x_7) ;  /* 0x0000000904807547 */ /* 0x000fea000b800000 */
[----:B------:R-:W5:Y:S01]  /*0600*/  S2UR UR40, SR_CTAID.Z ;  /* 0x00000000002879c3 */ /* 0x000f620000002700 */
[----:B------:R-:W-:Y:S01]  /*0610*/  UMOV UR39, 0x1 ;  /* 0x0000000100277882 */ /* 0x000fe20000000000 */
[----:B------:R-:W-:Y:S01]  /*0620*/  UMOV UR38, URZ ;  /* 0x000000ff00267c82 */ /* 0x000fe20008000000 */
[----:B-----5:R-:W-:-:S09]  /*0630*/  UISETP.GT.U32.AND UP0, UPT, UR40, 0x1ff, UPT ;  /* 0x000001ff2800788c */ /* 0x020fd2000bf04070 */
[----:B------:R-:W-:Y:S05]  /*0640*/  BRA.U UP0, `(.L_x_8) ;  /* 0x0000000900107547 */ /* 0x000fea000b800000 */
[----:B------:R-:W5:Y:S01]  /*0650*/  LDCU.64 UR6, c[0x0][0x6c0] ;  /* 0x0000d800ff0677ac */ /* 0x000f620008000a00 */
[----:B------:R-:W4:Y:S01]  /*0660*/  S2UR UR34, SR_CgaCtaId ;  /* 0x00000000002279c3 */ /* 0x000f220000008800 */
[----:B------:R-:W3:Y:S01]  /*0670*/  LDCU UR8, c[0x0][0x6d0] ;  /* 0x0000da00ff0877ac */ /* 0x000ee20008000800 */
[----:B------:R-:W-:-:S06]  /*0680*/  UMOV UR16, 0x400 ;  /* 0x0000040000107882 */ /* 0x000fcc0000000000 */
[----:B------:R-:W2:Y:S01]  /*0690*/  S2UR UR35, SR_CTAID.X ;  /* 0x00000000002379c3 */ /* 0x000ea20000002500 */
[----:B------:R-:W1:Y:S01]  /*06a0*/  LDCU.64 UR50, c[0x0][0x348] ;  /* 0x00006900ff3277ac */ /* 0x000e620008000a00 */
[----:B------:R-:W-:Y:S01]  /*06b0*/  UMOV UR38, URZ ;  /* 0x000000ff00267c82 */ /* 0x000fe20008000000 */
[----:B------:R-:W-:Y:S01]  /*06c0*/  UMOV UR39, 0x1 ;  /* 0x0000000100277882 */ /* 0x000fe20000000000 */
[----:B-----5:R-:W-:-:S04]  /*06d0*/  UIMAD.WIDE.U32 UR4, UR40, UR7, URZ ;  /* 0x00000007280472a5 */ /* 0x020fc8000f8e00ff */
[----:B------:R-:W-:Y:S02]  /*06e0*/  UIADD3 UR4, UPT, UPT, UR40, -UR5, URZ ;  /* 0x8000000528047290 */ /* 0x000fe4000fffe0ff */
[----:B----4-:R-:W-:Y:S02]  /*06f0*/  ULEA UR34, UR34, UR16, 0x18 ;  /* 0x0000001022227291 */ /* 0x010fe4000f8ec0ff */
[----:B-1----:R-:W-:-:S04]  /*0700*/  USHF.R.U32.HI UR4, URZ, UR23, UR4 ;  /* 0x00000017ff047299 */ /* 0x002fc80008011604 */
[----:B------:R-:W-:-:S04]  /*0710*/  UIADD3 UR4, UPT, UPT, UR5, UR4, URZ ;  /* 0x0000000405047290 */ /* 0x000fc8000fffe0ff */
[----:B--2---:R-:W-:-:S04]  /*0720*/  USHF.R.U32.HI UR4, URZ, UR22, UR4 ;  /* 0x00000016ff047299 */ /* 0x004fc80008011604 */
[----:B------:R-:W-:-:S04]  /*0730*/  UIADD3 UR4, UPT, UPT, -UR4, URZ, URZ ;  /* 0x000000ff04047290 */ /* 0x000fc8000fffe1ff */
[----:B------:R-:W-:-:S04]  /*0740*/  UIMAD UR6, UR4, UR6, UR40 ;  /* 0x00000006040672a4 */ /* 0x000fc8000f8e0228 */
[----:B---3--:R-:W-:-:S03]  /*0750*/  UIMAD.WIDE.U32 UR8, UR6, UR8, URZ ;  /* 0x00000008060872a5 */ /* 0x008fc6000f8e00ff */
[----:B------:R-:W1:Y:S04]  /*0760*/  LDCU.64 UR4, c[0x0][0x6d8] ;  /* 0x0000db00ff0477ac */ /* 0x000e680008000a00 */
[----:B------:R-:W-:Y:S02]  /*0770*/  UMOV UR7, UR9 ;  /* 0x0000000900077c82 */ /* 0x000fe40008000000 */
[----:B------:R-:W-:Y:S02]  /*0780*/  UIADD3 UR12, UPT, UPT, UR6, -UR7, URZ ;  /* 0x80000007060c7290 */ /* 0x000fe4000fffe0ff */
[----:B------:R-:W2:Y:S02]  /*0790*/  LDCU UR9, c[0x0][0x374] ;  /* 0x00006e80ff0977ac */ /* 0x000ea40008000800 */
[----:B------:R-:W-:Y:S01]  /*07a0*/  USHF.R.U32.HI UR12, URZ, UR21, UR12 ;  /* 0x00000015ff0c7299 */ /* 0x000fe2000801160c */
[----:B------:R-:W2:Y:S03]  /*07b0*/  LDCU UR8, c[0x0][0x370] ;  /* 0x00006e00ff0877ac */ /* 0x000ea60008000800 */
[----:B------:R-:W-:Y:S01]  /*07c0*/  UIADD3 UR12, UPT, UPT, UR7, UR12, URZ ;  /* 0x0000000c070c7290 */ /* 0x000fe2000fffe0ff */
[----:B------:R-:W3:Y:S03]  /*07d0*/  LDCU UR7, c[0x0][0x378] ;  /* 0x00006f00ff0777ac */ /* 0x000ee60008000800 */
[----:B------:R-:W-:-:S04]  /*07e0*/  USHF.R.U32.HI UR12, URZ, UR15, UR12 ;  /* 0x0000000fff0c7299 */ /* 0x000fc8000801160c */
[----:B-1----:R-:W-:Y:S01]  /*07f0*/  UIMAD.WIDE.U32 UR10, UR12, UR5, URZ ;  /* 0x000000050c0a72a5 */ /* 0x002fe2000f8e00ff */
[----:B------:R-:W1:Y:S03]  /*0800*/  LDCU UR5, c[0x0][0x6cc] ;  /* 0x0000d980ff0577ac */ /* 0x000e660008000800 */
[----:B------:R-:W-:Y:S02]  /*0810*/  UIADD3 UR10, UPT, UPT, UR12, -UR11, URZ ;  /* 0x8000000b0c0a7290 */ /* 0x000fe4000fffe0ff */
[----:B--2---:R-:W-:Y:S02]  /*0820*/  UIMAD UR8, UR9, UR8, URZ ;  /* 0x00000008090872a4 */ /* 0x004fe4000f8e02ff */
[----:B------:R-:W-:Y:S02]  /*0830*/  USHF.R.U32.HI UR10, URZ, UR14, UR10 ;  /* 0x0000000eff0a7299 */ /* 0x000fe4000801160a */
[----:B---3--:R-:W-:-:S02]  /*0840*/  UIMAD UR8, UR8, UR7, URZ ;  /* 0x00000007080872a4 */ /* 0x008fc4000f8e02ff */
[----:B------:R-:W-:Y:S02]  /*0850*/  UIADD3 UR10, UPT, UPT, UR11, UR10, URZ ;  /* 0x0000000a0b0a7290 */ /* 0x000fe4000fffe0ff */
[----:B------:R-:W-:Y:S02]  /*0860*/  ULEA.HI UR37, UR8, UR8, URZ, 0x1 ;  /* 0x0000000808257291 */ /* 0x000fe4000f8f08ff */
[----:B------:R-:W-:Y:S02]  /*0870*/  USHF.R.U32.HI UR7, URZ, UR13, UR10 ;  /* 0x0000000dff077299 */ /* 0x000fe4000801160a */
[----:B------:R-:W-:Y:S02]  /*0880*/  UIADD3 UR8, UPT, UPT, -UR12, URZ, URZ ;  /* 0x000000ff0c087290 */ /* 0x000fe4000fffe1ff */
[----:B------:R-:W-:Y:S02]  /*0890*/  UIADD3 UR7, UPT, UPT, -UR7, URZ, URZ ;  /* 0x000000ff07077290 */ /* 0x000fe4000fffe1ff */
[----:B------:R-:W-:-:S02]  /*08a0*/  USHF.R.S32.HI UR37, URZ, 0x1, UR37 ;  /* 0x00000001ff257899 */ /* 0x000fc40008011425 */
[----:B-1----:R-:W-:Y:S02]  /*08b0*/  UIMAD UR5, UR8, UR5, UR6 ;  /* 0x00000005080572a4 */ /* 0x002fe4000f8e0206 */
[----:B------:R-:W-:-:S12]  /*08c0*/  UIMAD UR12, UR7, UR4, UR12 ;  /* 0x00000004070c72a4 */ /* 0x000fd8000f8e020c */
.L_x_12:
[----:B------:R-:W-:Y:S01]  /*08d0*/  USHF.L.U32 UR4, UR39, 0x1f, URZ ;  /* 0x0000001f27047899 */ /* 0x000fe200080006ff */
[----:B------:R-:W-:Y:S01]  /*08e0*/  HFMA2 R3, -RZ, RZ, 0, -0.0001220703125 ;  /* 0x00008800ff037431 */ /* 0x000fe200000001ff */
[----:B------:R-:W-:Y:S02]  /*08f0*/  ULEA UR6, UR38, UR34, 0x3 ;  /* 0x0000002226067291 */ /* 0x000fe4000f8e18ff */
[----:B------:R-:W-:Y:S02]  /*0900*/  UIADD3 UR20, UPT, UPT, UR5, UR5, URZ ;  /* 0x0000000505147290 */ /* 0x000fe4000fffe0ff */
[----:B------:R-:W-:Y:S01]  /*0910*/  MOV R2, UR4 ;  /* 0x0000000400027c02 */ /* 0x000fe20008000f00 */
[----:B------:R-:W-:Y:S02]  /*0920*/  ULEA UR7, UR12, UR28, 0x1 ;  /* 0x0000001c0c077291 */ /* 0x000fe4000f8e08ff */
[----:B------:R-:W-:Y:S02]  /*0930*/  UIADD3 UR48, UP3, UPT, UR50, 0x40, URZ ;  /* 0x0000004032307890 */ /* 0x000fe4000ff7e0ff */
[----:B----4-:R1:W2:Y:S01]  /*0940*/  SYNCS.PHASECHK.TRANS64.TRYWAIT P2, [UR6+0x20], R2 ;  /* 0x00002002ff0075a7 */ /* 0x0102a20008041106 */
[----:B------:R-:W-:-:S02]  /*0950*/  UIADD3 UR46, UP2, UPT, UR50, 0xc0, URZ ;  /* 0x000000c0322e7890 */ /* 0x000fc4000ff5e0ff */
[----:B------:R-:W-:Y:S02]  /*0960*/  UIADD3 UR44, UP1, UPT, UR50, 0x140, URZ ;  /* 0x00000140322c7890 */ /* 0x000fe4000ff3e0ff */
[----:B------:R-:W-:Y:S02]  /*0970*/  UIADD3 UR42, UP0, UPT, UR50, 0x1c0, URZ ;  /* 0x000001c0322a7890 */ /* 0x000fe4000ff1e0ff */
[----:B------:R-:W-:Y:S02]  /*0980*/  ULOP3.LUT UR20, UR20, 0x1, UR35, 0xf8, !UPT ;  /* 0x0000000114147892 */ /* 0x000fe4000f8ef823 */
[----:B------:R-:W-:Y:S02]  /*0990*/  UIADD3.X UR49, UPT, UPT, URZ, UR51, URZ, UP3, !UPT ;  /* 0x00000033ff317290 */ /* 0x000fe40009ffe4ff */
[----:B------:R-:W-:Y:S02]  /*09a0*/  UIADD3.X UR47, UPT, UPT, URZ, UR51, URZ, UP2, !UPT ;  /* 0x00000033ff2f7290 */ /* 0x000fe400097fe4ff */
[----:B------:R-:W-:-:S02]  /*09b0*/  UIADD3.X UR45, UPT, UPT, URZ, UR51, URZ, UP1, !UPT ;  /* 0x00000033ff2d7290 */ /* 0x000fc40008ffe4ff */
[----:B------:R-:W-:Y:S02]  /*09c0*/  UIADD3.X UR43, UPT, UPT, URZ, UR51, URZ, UP0, !UPT ;  /* 0x00000033ff2b7290 */ /* 0x000fe400087fe4ff */
[----:B------:R-:W-:Y:S02]  /*09d0*/  USHF.L.U32 UR7, UR7, 0x6, URZ ;  /* 0x0000000607077899 */ /* 0x000fe400080006ff */
[----:B------:R-:W-:Y:S01]  /*09e0*/  USHF.L.U32 UR27, UR20, 0x7, URZ ;  /* 0x00000007141b7899 */ /* 0x000fe200080006ff */
[----:B------:R-:W-:Y:S01]  /*09f0*/  UMOV UR36, URZ ;  /* 0x000000ff00247c82 */ /* 0x000fe20008000000 */
[----:B------:R-:W-:Y:S01]  /*0a00*/  UMOV UR18, URZ ;  /* 0x000000ff00127c82 */ /* 0x000fe20008000000 */
[----:B------:R-:W-:-:S09]  /*0a10*/  UMOV UR10, URZ ;  /* 0x000000ff000a7c82 */ /* 0x000fd20008000000 */
.L_x_11:
[----:B---3--:R-:W-:Y:S02]  /*0a20*/  ULEA UR25, UR38, UR34, 0x3 ;  /* 0x0000002226197291 */ /* 0x008fe4000f8e18ff */
[----:B------:R-:W-:Y:S02]  /*0a30*/  USHF.L.U32 UR26, UR36, 0x7, URZ ;  /* 0x00000007241a7899 */ /* 0x000fe400080006ff */
[----:B------:R-:W-:Y:S02]  /*0a40*/  USHF.L.U32 UR24, UR38, 0xe, URZ ;  /* 0x0000000e26187899 */ /* 0x000fe400080006ff */
[----:B------:R-:W-:Y:S02]  /*0a50*/  USHF.L.U32 UR16, UR38, 0xa, URZ ;  /* 0x0000000a26107899 */ /* 0x000fe400080006ff */
[----:B------:R-:W-:Y:S02]  /*0a60*/  UIADD3 UR9, UPT, UPT, UR38, 0x1, URZ ;  /* 0x0000000126097890 */ /* 0x000fe4000fffe0ff */
[----:B------:R-:W-:-:S02]  /*0a70*/  ULEA UR32, UR28, UR24, 0xd ;  /* 0x000000181c207291 */ /* 0x000fc4000f8e68ff */
[----:B------:R-:W-:Y:S02]  /*0a80*/  ULEA UR8, UR28, UR16, 0x9 ;  /* 0x000000101c087291 */ /* 0x000fe4000f8e48ff */
[----:B------:R-:W-:Y:S02]  /*0a90*/  UISETP.GT.U32.AND UP0, UPT, UR36, 0x1e, UPT ;  /* 0x0000001e2400788c */ /* 0x000fe4000bf04070 */
[----:B------:R-:W-:Y:S02]  /*0aa0*/  UIADD3 UR19, UPT, UPT, UR36, UR36, URZ ;  /* 0x0000002424137290 */ /* 0x000fe4000fffe0ff */
[----:B------:R-:W-:Y:S02]  /*0ab0*/  UIADD3 UR24, UPT, UPT, UR34, 0x14400, UR24 ;  /* 0x0001440022187890 */ /* 0x000fe4000fffe018 */
[----:B------:R-:W-:Y:S02]  /*0ac0*/  UIADD3 UR16, UPT, UPT, UR34, 0x34400, UR16 ;  /* 0x0003440022107890 */ /* 0x000fe4000fffe010 */
[----:B------:R-:W-:Y:S01]  /*0ad0*/  UISETP.NE.AND UP1, UPT, UR9, 0x4, UPT ;  /* 0x000000040900788c */ /* 0x000fe2000bf25270 */
[----:B------:R-:W-:Y:S01]  /*0ae0*/  UMOV UR30, 0x30000 ;  /* 0x00030000001e7882 */ /* 0x000fe20000000000 */
[----:B------:R-:W-:Y:S01]  /*0af0*/  UMOV UR5, UR25 ;  /* 0x0000001900057c82 */ /* 0x000fe20008000000 */
[----:B------:R-:W-:Y:S01]  /*0b00*/  UMOV UR6, UR26 ;  /* 0x0000001a00067c82 */ /* 0x000fe20008000000 */
[----:B------:R-:W-:Y:S01]  /*0b10*/  UMOV UR17, UR25 ;  /* 0x0000001900117c82 */ /* 0x000fe20008000000 */
[----:B--2-4-:R-:W-:Y:S06]  /*0b20*/  @P2 BRA `(.L_x_9) ;  /* 0x0000000000102947 */ /* 0x014fec0003800000 */
[----:B------:R-:W-:-:S06]  /*0b30*/  USHF.L.U32 UR4, UR39, 0x1f, URZ ;  /* 0x0000001f27047899 */ /* 0x000fcc00080006ff */
[----:B-1----:R-:W-:-:S04]  /*0b40*/  MOV R2, UR4 ;  /* 0x0000000400027c02 */ /* 0x002fc80008000f00 */
[----:B------:R-:W1:Y:S02]  /*0b50*/  SYNCS.PHASECHK.TRANS64.TRYWAIT P0, [UR25+0x20], R2 ;  /* 0x00002002ff0075a7 */ /* 0x000e640008001119 */
[----:B-1----:R-:W-:Y:S05]  /*0b60*/  @!P0 BRA `(.L_x_10) ;  /* 0x0000003000f88947 */ /* 0x002fea0003800000 */
.L_x_9:
[----:B------:R-:W-:Y:S02]  /*0b70*/  ELECT P1, URZ, PT ;  /* 0x0000000000ff782f */ /* 0x000fe40003820000 */
[----:B------:R-:W-:Y:S01]  /*0b80*/  PLOP3.LUT P0, PT, PT, PT, UP0, 0x80, 0x8 ;  /* 0x000000000008781c */ /* 0x000fe20003f0f008 */
[----:B------:R-:W-:Y:S01]  /*0b90*/  USEL UR4, URZ, 0x1, UP1 ;  /* 0x00000001ff047887 */ /* 0x000fe20008800000 */
[----:B------:R-:W-:Y:S01]  /*0ba0*/  PLOP3.LUT P2, PT, PT, PT, PT, 0x80, 0x8 ;  /* 0x000000000008781c */ /* 0x000fe20003f4f070 */
[----:B------:R-:W-:Y:S02]  /*0bb0*/  USEL UR38, UR9, URZ, UP1 ;  /* 0x000000ff09267287 */ /* 0x000fe40008800000 */
[----:B------:R-:W-:Y:S02]  /*0bc0*/  ULOP3.LUT UR39, UR39, UR4, URZ, 0x3c, !UPT ;  /* 0x0000000427277292 */ /* 0x000fe4000f8e3cff */
[----:B------:R-:W-:Y:S02]  /*0bd0*/  UIADD3 UR4, UPT, UPT, UR34, 0x24400, UR32 ;  /* 0x0002440022047890 */ /* 0x000fe4000fffe020 */
[----:B------:R-:W-:-:S02]  /*0be0*/  UIADD3 UR11, UPT, UPT, UR28, UR19, URZ ;  /* 0x000000131c0b7290 */ /* 0x000fc4000fffe0ff */
[----:B------:R-:W-:Y:S01]  /*0bf0*/  UIADD3 UR8, UPT, UPT, UR34, 0x35400, UR8 ;  /* 0x0003540022087890 */ /* 0x000fe2000fffe008 */
[----:B------:R3:W-:Y:S01]  /*0c00*/  @P1 SYNCS.ARRIVE.TRANS64 RZ, [UR25], R3 ;  /* 0x00000003ffff19a7 */ /* 0x0007e20008000019 */
[----:B------:R-:W-:Y:S01]  /*0c10*/  @!UP0 USHF.L.U32 UR32, UR39, 0x1f, URZ ;  /* 0x0000001f27208899 */ /* 0x000fe200080006ff */
[----:B------:R3:W-:Y:S01]  /*0c20*/  UTMALDG.2D [UR24], [UR48], desc[URZ] ;  /* 0x0000ff18300075b4 */ /* 0x0007e20008009000 */
[----:B------:R-:W-:Y:S01]  /*0c30*/  @!UP0 ULEA UR33, UR38, UR34, 0x3 ;  /* 0x0000002226218291 */ /* 0x000fe2000f8e18ff */
[----:B------:R-:W-:Y:S01]  /*0c40*/  UMOV UR9, UR25 ;  /* 0x0000001900097c82 */ /* 0x000fe20008000000 */
[----:B------:R-:W-:Y:S02]  /*0c50*/  UIADD3 UR36, UPT, UPT, UR36, 0x1, URZ ;  /* 0x0000000124247890 */ /* 0x000fe4000fffe0ff */
[----:B-1----:R-:W-:Y:S01]  /*0c60*/  IMAD.U32 R2, RZ, RZ, UR32 ;  /* 0x00000020ff027e24 */ /* 0x002fe2000f8e00ff */
[----:B------:R3:W-:Y:S01]  /*0c70*/  UTMALDG.2D.MULTICAST [UR4], [UR46], UR30, desc[URZ] ;  /* 0x0000ff042e0073b4 */ /* 0x0007e2000800981e */
[----:B------:R-:W-:Y:S01]  /*0c80*/  UISETP.NE.AND UP0, UPT, UR36, 0x20, UPT ;  /* 0x000000202400788c */ /* 0x000fe2000bf05270 */
[----:B------:R3:W-:Y:S01]  /*0c90*/  UTMALDG.3D [UR16], [UR44], desc[URZ] ;  /* 0x0000ff102c0075b4 */ /* 0x0007e20008011000 */
[----:B------:R3:W-:Y:S01]  /*0ca0*/  UTMALDG.3D.MULTICAST [UR8], [UR42], UR30, desc[URZ] ;  /* 0x0000ff082a0073b4 */ /* 0x0007e2000801181e */
[----:B------:R3:W4:Y:S06]  /*0cb0*/  @!P0 SYNCS.PHASECHK.TRANS64.TRYWAIT P2, [UR33+0x20], R2 ;  /* 0x00002002ff0085a7 */ /* 0x00072c0008041121 */
[----:B------:R-:W-:Y:S05]  /*0cc0*/  BRA.U UP0, `(.L_x_11) ;  /* 0xfffffffd00547547 */ /* 0x000fea000b83ffff */
[----:B---3--:R-:W1:Y:S01]  /*0cd0*/  LDCU.64 UR4, c[0x0][0x6c0] ;  /* 0x0000d800ff0477ac */ /* 0x008e620008000a00 */
[----:B------:R-:W-:-:S04]  /*0ce0*/  UIADD3 UR40, UPT, UPT, UR37, UR40, URZ ;  /* 0x0000002825287290 */ /* 0x000fc8000fffe0ff */
[----:B------:R-:W-:Y:S02]  /*0cf0*/  UISETP.GE.AND UP0, UPT, UR40, 0x200, UPT ;  /* 0x000002002800788c */ /* 0x000fe4000bf06270 */
[----:B-1----:R-:W-:Y:S01]  /*0d00*/  UIMAD.WIDE.U32 UR6, UR40, UR5, URZ ;  /* 0x00000005280672a5 */ /* 0x002fe2000f8e00ff */
[----:B------:R-:W1:Y:S03]  /*0d10*/  LDCU UR5, c[0x0][0x6d0] ;  /* 0x0000da00ff0577ac */ /* 0x000e660008000800 */
[----:B------:R-:W-:-:S04]  /*0d20*/  UIADD3 UR6, UPT, UPT, UR40, -UR7, URZ ;  /* 0x8000000728067290 */ /* 0x000fc8000fffe0ff */
[----:B------:R-:W-:-:S04]  /*0d30*/  USHF.R.U32.HI UR6, URZ, UR23, UR6 ;  /* 0x00000017ff067299 */ /* 0x000fc80008011606 */
[----:B------:R-:W-:-:S04]  /*0d40*/  UIADD3 UR7, UPT, UPT, UR7, UR6, URZ ;  /* 0x0000000607077290 */ /* 0x000fc8000fffe0ff */
[----:B------:R-:W-:-:S04]  /*0d50*/  USHF.R.U32.HI UR7, URZ, UR22, UR7 ;  /* 0x00000016ff077299 */ /* 0x000fc80008011607 */
[----:B------:R-:W-:-:S04]  /*0d60*/  UIADD3 UR7, UPT, UPT, -UR7, URZ, URZ ;  /* 0x000000ff07077290 */ /* 0x000fc8000fffe1ff */
[----:B------:R-:W-:-:S04]  /*0d70*/  UIMAD UR7, UR4, UR7, UR40 ;  /* 0x00000007040772a4 */ /* 0x000fc8000f8e0228 */
[----:B-1----:R-:W-:Y:S01]  /*0d80*/  UIMAD.WIDE.U32 UR8, UR7, UR5, URZ ;  /* 0x00000005070872a5 */ /* 0x002fe2000f8e00ff */
[----:B------:R-:W1:Y:S03]  /*0d90*/  LDCU.64 UR4, c[0x0][0x6d8] ;  /* 0x0000db00ff0477ac */ /* 0x000e660008000a00 */
[----:B------:R-:W-:-:S04]  /*0da0*/  UIADD3 UR6, UPT, UPT, UR7, -UR9, URZ ;  /* 0x8000000907067290 */ /* 0x000fc8000fffe0ff */
[----:B------:R-:W-:-:S04]  /*0db0*/  USHF.R.U32.HI UR6, URZ, UR21, UR6 ;  /* 0x00000015ff067299 */ /* 0x000fc80008011606 */
[----:B------:R-:W-:-:S04]  /*0dc0*/  UIADD3 UR6, UPT, UPT, UR9, UR6, URZ ;  /* 0x0000000609067290 */ /* 0x000fc8000fffe0ff */
[----:B------:R-:W-:-:S04]  /*0dd0*/  USHF.R.U32.HI UR12, URZ, UR15, UR6 ;  /* 0x0000000fff0c7299 */ /* 0x000fc80008011606 */
[----:B-1----:R-:W-:Y:S01]  /*0de0*/  UIMAD.WIDE.U32 UR8, UR12, UR5, URZ ;  /* 0x000000050c0872a5 */ /* 0x002fe2000f8e00ff */
[----:B------:R-:W1:Y:S03]  /*0df0*/  LDCU UR5, c[0x0][0x6cc] ;  /* 0x0000d980ff0577ac */ /* 0x000e660008000800 */
[----:B------:R-:W-:Y:S02]  /*0e00*/  UIADD3 UR6, UPT, UPT, UR12, -UR9, URZ ;  /* 0x800000090c067290 */ /* 0x000fe4000fffe0ff */
[----:B------:R-:W-:Y:S02]  /*0e10*/  UIADD3 UR8, UPT, UPT, -UR12, URZ, URZ ;  /* 0x000000ff0c087290 */ /* 0x000fe4000fffe1ff */
[----:B------:R-:W-:-:S04]  /*0e20*/  USHF.R.U32.HI UR6, URZ, UR14, UR6 ;  /* 0x0000000eff067299 */ /* 0x000fc80008011606 */
[----:B------:R-:W-:-:S04]  /*0e30*/  UIADD3 UR6, UPT, UPT, UR9, UR6, URZ ;  /* 0x0000000609067290 */ /* 0x000fc8000fffe0ff */
[----:B------:R-:W-:Y:S02]  /*0e40*/  USHF.R.U32.HI UR6, URZ, UR13, UR6 ;  /* 0x0000000dff067299 */ /* 0x000fe40008011606 */
[----:B-1----:R-:W-:Y:S02]  /*0e50*/  UIMAD UR5, UR5, UR8, UR7 ;  /* 0x00000008050572a4 */ /* 0x002fe4000f8e0207 */
[----:B------:R-:W-:-:S04]  /*0e60*/  UIADD3 UR6, UPT, UPT, -UR6, URZ, URZ ;  /* 0x000000ff06067290 */ /* 0x000fc8000fffe1ff */
[----:B------:R-:W-:Y:S01]  /*0e70*/  UIMAD UR12, UR4, UR6, UR12 ;  /* 0x00000006040c72a4 */ /* 0x000fe2000f8e020c */
[----:B------:R-:W-:Y:S11]  /*0e80*/  BRA.U !UP0, `(.L_x_12) ;  /* 0xfffffff908907547 */ /* 0x000ff6000b83ffff */
.L_x_8:
[----:B------:R-:W-:Y:S01]  /*0e90*/  UISETP.NE.AND UP0, UPT, UR38, 0x3, UPT ;  /* 0x000000032600788c */ /* 0x000fe2000bf05270 */
[----:B------:R-:W5:Y:S01]  /*0ea0*/  S2UR UR12, SR_CgaCtaId ;  /* 0x00000000000c79c3 */ /* 0x000f620000008800 */
[----:B------:R-:W-:Y:S01]  /*0eb0*/  UIADD3 UR6, UPT, UPT, UR38, 0x2, URZ ;  /* 0x0000000226067890 */ /* 0x000fe2000fffe0ff */
[----:B------:R-:W-:-:S03]  /*0ec0*/  UMOV UR4, 0x400 ;  /* 0x0000040000047882 */ /* 0x000fc60000000000 */
[----:B------:R-:W-:-:S04]  /*0ed0*/  USEL UR6, UR6, 0x1, UP0 ;  /* 0x0000000106067887 */ /* 0x000fc80008000000 */
[----:B------:R-:W-:Y:S02]  /*0ee0*/  UISETP.NE.AND UP0, UPT, UR6, 0x4, UPT ;  /* 0x000000040600788c */ /* 0x000fe4000bf05270 */
[----:B------:R-:W-:Y:S02]  /*0ef0*/  UIADD3 UR6, UPT, UPT, UR6, 0x1, URZ ;  /* 0x0000000106067890 */ /* 0x000fe4000fffe0ff */
[----:B------:R-:W-:Y:S02]  /*0f00*/  UISETP.EQ.XOR UP1, UPT, UR38, 0x3, !UP0 ;  /* 0x000000032600788c */ /* 0x000fe4000c722a70 */
[----:B------:R-:W-:-:S04]  /*0f10*/  USEL UR6, UR6, 0x1, UP0 ;  /* 0x0000000106067887 */ /* 0x000fc80008000000 */
[----:B------:R-:W-:Y:S02]  /*0f20*/  UISETP.EQ.XOR UP1, UPT, UR6, 0x4, UP1 ;  /* 0x000000040600788c */ /* 0x000fe40008f22a70 */
[----:B------:R-:W-:Y:S02]  /*0f30*/  UISETP.NE.AND UP0, UPT, UR6, 0x4, UPT ;  /* 0x000000040600788c */ /* 0x000fe4000bf05270 */
[----:B------:R-:W-:Y:S02]  /*0f40*/  USEL UR5, URZ, 0x1, !UP1 ;  /* 0x00000001ff057887 */ /* 0x000fe4000c800000 */
[----:B-----5:R-:W-:Y:S02]  /*0f50*/  ULEA UR4, UR12, UR4, 0x18 ;  /* 0x000000040c047291 */ /* 0x020fe4000f8ec0ff */
[----:B------:R-:W-:Y:S02]  /*0f60*/  ULOP3.LUT UR5, UR39, UR5, URZ, 0x3c, !UPT ;  /* 0x0000000527057292 */ /* 0x000fe4000f8e3cff */
[----:B------:R-:W-:-:S02]  /*0f70*/  USEL UR6, UR6, URZ, UP0 ;  /* 0x000000ff06067287 */ /* 0x000fc40008000000 */
[----:B------:R-:W-:Y:S02]  /*0f80*/  USHF.L.U32 UR5, UR5, 0x1f, URZ ;  /* 0x0000001f05057899 */ /* 0x000fe400080006ff */
[----:B------:R-:W-:-:S04]  /*0f90*/  ULEA UR4, UR6, UR4, 0x3 ;  /* 0x0000000406047291 */ /* 0x000fc8000f8e18ff */
[----:B------:R-:W-:-:S05]  /*0fa0*/  MOV R2, UR5 ;  /* 0x0000000500027c02 */ /* 0x000fca0008000f00 */
[----:B------:R-:W5:Y:S02]  /*0fb0*/  SYNCS.PHASECHK.TRANS64.TRYWAIT P0, [UR4+0x20], R2 ;  /* 0x00002002ff0075a7 */ /* 0x000f640008001104 */
[----:B-----5:R-:W-:Y:S05]  /*0fc0*/  @!P0 BRA `(.L_x_13) ;  /* 0x0000003000008947 */ /* 0x020fea0003800000 */
.L_x_40:
[----:B------:R-:W-:-:S13]  /*0fd0*/  ELECT P0, URZ, PT ;  /* 0x0000000000ff782f */ /* 0x000fda0003800000 */
[----:B-----5:R-:W-:-:S04]  /*0fe0*/  @P0 MOV R2, 0x8800 ;  /* 0x0000880000020802 */ /* 0x020fc80000000f00 */
[----:B------:R5:W-:Y:S03]  /*0ff0*/  @P0 SYNCS.ARRIVE.TRANS64 RZ, [UR4], R2 ;  /* 0x00000002ffff09a7 */ /* 0x000be60008000004 */
.L_x_7:
[----:B------:R-:W-:-:S09]  /*1000*/  UISETP.NE.AND UP0, UPT, UR29, 0x4, UPT ;  /* 0x000000041d00788c */ /* 0x000fd2000bf05270 */
[----:B------:R-:W-:Y:S05]  /*1010*/  BRA.U UP0, `(.L_x_14) ;  /* 0x0000000900b47547 */ /* 0x000fea000b800000 */
[----:B------:R-:W5:Y:S08]  /*1020*/  S2UR UR30, SR_CTAID.Z ;  /* 0x00000000001e79c3 */ /* 0x000f700000002700 */
[----:B------:R-:W-:Y:S01]  /*1030*/  BAR.SYNC.DEFER_BLOCKING 0x2, 0xa0 ;  /* 0x0082800000007b1d */ /* 0x000fe20000010000 */
[----:B------:R-:W-:Y:S01]  /*1040*/  HFMA2 R6, -RZ, RZ, 0, 5.9604644775390625e-08 ;  /* 0x00000001ff067431 */ /* 0x000fe200000001ff */
[----:B------:R-:W-:-:S04]  /*1050*/  MOV R5, 0x1 ;  /* 0x0000000100057802 */ /* 0x000fc80000000f00 */
[----:B------:R-:W-:Y:S02]  /*1060*/  UMOV UR4, 0x400 ;  /* 0x0000040000047882 */ /* 0x000fe40000000000 */
[----:B------:R-:W-:Y:S02]  /*1070*/  ULEA UR12, UR12, UR4, 0x18 ;  /* 0x000000040c0c7291 */ /* 0x000fe4000f8ec0ff */
[----:B-----5:R-:W-:-:S09]  /*1080*/  UISETP.GT.U32.AND UP0, UPT, UR30, 0x1ff, UPT ;  /* 0x000001ff1e00788c */ /* 0x020fd2000bf04070 */
[----:B------:R-:W-:Y:S05]  /*1090*/  BRA.U UP0, `(.L_x_15) ;  /* 0x0000000900607547 */ /* 0x000fea000b800000 */
[----:B------:R-:W5:Y:S01]  /*10a0*/  LDS R2, [UR12+0x68] ;  /* 0x0000680cff027984 */ /* 0x000f620008000800 */
[----:B------:R-:W4:Y:S01]  /*10b0*/  LDCU UR4, c[0x0][0x374] ;  /* 0x00006e80ff0477ac */ /* 0x000f220008000800 */
[----:B------:R-:W-:Y:S01]  /*10c0*/  MOV R5, 0x1 ;  /* 0x0000000100057802 */ /* 0x000fe20000000f00 */
[----:B------:R-:W4:Y:S01]  /*10d0*/  LDCU UR16, c[0x0][0x370] ;  /* 0x00006e00ff1077ac */ /* 0x000f220008000800 */
[----:B------:R-:W3:Y:S01]  /*10e0*/  LDCU UR41, c[0x0][0x378] ;  /* 0x00006f00ff2977ac */ /* 0x000ee20008000800 */
[----:B------:R-:W-:Y:S01]  /*10f0*/  UMOV UR5, 0x8a02000 ;  /* 0x08a0200000057882 */ /* 0x000fe20000000000 */
[----:B------:R-:W-:Y:S02]  /*1100*/  USEL UR44, URZ, 0x4000, UP6 ;  /* 0x00004000ff2c7887 */ /* 0x000fe4000b000000 */
[----:B------:R-:W-:Y:S02]  /*1110*/  USEL UR5, UR5, 0x8a00000, !UP5 ;  /* 0x08a0000005057887 */ /* 0x000fe4000e800000 */
[----:B------:R-:W-:-:S02]  /*1120*/  UIADD3 UR20, UPT, UPT, UR12, 0x35400, URZ ;  /* 0x000354000c147890 */ /* 0x000fc4000fffe0ff */
[----:B------:R-:W-:Y:S02]  /*1130*/  UIADD3 UR44, UPT, UPT, UR44, UR5, URZ ;  /* 0x000000052c2c7290 */ /* 0x000fe4000fffe0ff */
[----:B------:R-:W-:Y:S02]  /*1140*/  UIADD3 UR24, UPT, UPT, UR12, 0x34400, URZ ;  /* 0x000344000c187890 */ /* 0x000fe4000fffe0ff */
[----:B----4-:R-:W-:Y:S02]  /*1150*/  UIMAD UR16, UR4, UR16, URZ ;  /* 0x00000010041072a4 */ /* 0x010fe4000f8e02ff */
[----:B------:R-:W-:Y:S02]  /*1160*/  UIADD3 UR25, UPT, UPT, UR12, 0x14400, URZ ;  /* 0x000144000c197890 */ /* 0x000fe4000fffe0ff */
[----:B---3--:R-:W-:Y:S02]  /*1170*/  UIMAD UR41, UR16, UR41, URZ ;  /* 0x00000029102972a4 */ /* 0x008fe4000f8e02ff */
[----:B------:R-:W-:-:S02]  /*1180*/  UIADD3 UR26, UPT, UPT, UR12, 0x24400, URZ ;  /* 0x000244000c1a7890 */ /* 0x000fc4000fffe0ff */
[----:B------:R-:W-:Y:S02]  /*1190*/  USHF.R.U32.HI UR20, URZ, 0x4, UR20 ;  /* 0x00000004ff147899 */ /* 0x000fe40008011614 */
[----:B------:R-:W-:Y:S02]  /*11a0*/  USHF.R.U32.HI UR24, URZ, 0x4, UR24 ;  /* 0x00000004ff187899 */ /* 0x000fe40008011618 */
[----:B------:R-:W-:Y:S02]  /*11b0*/  USHF.R.U32.HI UR25, URZ, 0x4, UR25 ;  /* 0x00000004ff197899 */ /* 0x000fe40008011619 */
[----:B------:R-:W-:Y:S01]  /*11c0*/  USHF.R.U32.HI UR26, URZ, 0x4, UR26 ;  /* 0x00000004ff1a7899 */ /* 0x000fe2000801161a */
[----:B-----5:R-:W-:Y:S01]  /*11d0*/  R2UR UR42, R2 ;  /* 0x00000000022a72ca */ /* 0x020fe200000e0000 */
[----:B------:R-:W-:Y:S02]  /*11e0*/  ULOP3.LUT UR33, UR31, 0x3, URZ, 0xfc, !UPT ;  /* 0x000000031f217892 */ /* 0x000fe4000f8efcff */
[----:B------:R-:W-:-:S02]  /*11f0*/  ULOP3.LUT UR20, UR20, 0x3fc0, URZ, 0xc0, !UPT ;  /* 0x00003fc014147892 */ /* 0x000fc4000f8ec0ff */
[----:B------:R-:W-:Y:S02]  /*1200*/  ULOP3.LUT UR24, UR24, 0x3fc0, URZ, 0xc0, !UPT ;  /* 0x00003fc018187892 */ /* 0x000fe4000f8ec0ff */
[----:B------:R-:W-:Y:S02]  /*1210*/  ULOP3.LUT UR25, UR25, 0x3fc0, URZ, 0xc0, !UPT ;  /* 0x00003fc019197892 */ /* 0x000fe4000f8ec0ff */
[----:B------:R-:W-:Y:S02]  /*1220*/  ULOP3.LUT UR26, UR26, 0x3fc0, URZ, 0xc0, !UPT ;  /* 0x00003fc01a1a7892 */ /* 0x000fe4000f8ec0ff */
[----:B------:R-:W-:Y:S02]  /*1230*/  ULEA.HI UR41, UR41, UR41, URZ, 0x1 ;  /* 0x0000002929297291 */ /* 0x000fe4000f8f08ff */
[----:B------:R-:W-:Y:S02]  /*1240*/  UIADD3 UR10, UPT, UPT, UR42, 0x100, URZ ;  /* 0x000001002a0a7890 */ /* 0x000fe4000fffe0ff */
[----:B------:R-:W-:-:S02]  /*1250*/  UIADD3 UR8, UPT, UPT, UR42, 0x104, URZ ;  /* 0x000001042a087890 */ /* 0x000fc4000fffe0ff */
[----:B------:R-:W-:Y:S02]  /*1260*/  UIADD3 UR6, UPT, UPT, UR42, -0x7fffff00, URZ ;  /* 0x800001002a067890 */ /* 0x000fe4000fffe0ff */
[----:B------:R-:W-:Y:S02]  /*1270*/  UIADD3 UR4, UPT, UPT, UR42, -0x7ffffefc, URZ ;  /* 0x800001042a047890 */ /* 0x000fe4000fffe0ff */
[----:B------:R-:W-:Y:S02]  /*1280*/  UIADD3 UR11, UPT, UPT, UR42, 0x108, URZ ;  /* 0x000001082a0b7890 */ /* 0x000fe4000fffe0ff */
[----:B------:R-:W-:Y:S02]  /*1290*/  UIADD3 UR9, UPT, UPT, UR42, 0x10c, URZ ;  /* 0x0000010c2a097890 */ /* 0x000fe4000fffe0ff */
[----:B------:R-:W-:Y:S02]  /*12a0*/  UIADD3 UR7, UPT, UPT, UR42, -0x7ffffef8, URZ ;  /* 0x800001082a077890 */ /* 0x000fe4000fffe0ff */
[----:B------:R-:W-:-:S02]  /*12b0*/  USHF.R.U32.HI UR19, URZ, 0x1, UR10 ;  /* 0x00000001ff137899 */ /* 0x000fc4000801160a */
[----:B------:R-:W-:Y:S02]  /*12c0*/  USHF.R.U32.HI UR18, URZ, 0x1, UR6 ;  /* 0x00000001ff127899 */ /* 0x000fe40008011606 */
[----:B------:R-:W-:Y:S02]  /*12d0*/  USHF.R.U32.HI UR17, URZ, 0x1, UR8 ;  /* 0x00000001ff117899 */ /* 0x000fe40008011608 */
[----:B------:R-:W-:Y:S02]  /*12e0*/  UIADD3 UR5, UPT, UPT, UR42, -0x7ffffef4, URZ ;  /* 0x8000010c2a057890 */ /* 0x000fe4000fffe0ff */
[----:B------:R-:W-:Y:S02]  /*12f0*/  USHF.R.U32.HI UR16, URZ, 0x1, UR4 ;  /* 0x00000001ff107899 */ /* 0x000fe40008011604 */
[----:B------:R-:W-:Y:S02]  /*1300*/  USHF.R.U32.HI UR56, URZ, 0x1a, UR11 ;  /* 0x0000001aff387899 */ /* 0x000fe4000801160b */
[----:B------:R-:W-:-:S02]  /*1310*/  USHF.R.U32.HI UR50, URZ, 0x1a, UR7 ;  /* 0x0000001aff327899 */ /* 0x000fc40008011607 */
[----:B------:R-:W-:Y:S02]  /*1320*/  USHF.R.U32.HI UR46, URZ, 0x1a, UR9 ;  /* 0x0000001aff2e7899 */ /* 0x000fe40008011609 */
[----:B------:R-:W-:Y:S02]  /*1330*/  ULOP3.LUT UR19, UR19, 0x60000000, URZ, 0xc0, !UPT ;  /* 0x6000000013137892 */ /* 0x000fe4000f8ec0ff */
[----:B------:R-:W-:Y:S02]  /*1340*/  ULOP3.LUT UR18, UR18, 0x60000000, URZ, 0xc0, !UPT ;  /* 0x6000000012127892 */ /* 0x000fe4000f8ec0ff */
[----:B------:R-:W-:Y:S02]  /*1350*/  ULOP3.LUT UR17, UR17, 0x60000000, URZ, 0xc0, !UPT ;  /* 0x6000000011117892 */ /* 0x000fe4000f8ec0ff */
[----:B------:R-:W-:Y:S02]  /*1360*/  USHF.R.U32.HI UR45, URZ, 0x1a, UR5 ;  /* 0x0000001aff2d7899 */ /* 0x000fe40008011605 */
[----:B------:R-:W-:-:S02]  /*1370*/  ULOP3.LUT UR16, UR16, 0x60000000, URZ, 0xc0, !UPT ;  /* 0x6000000010107892 */ /* 0x000fc4000f8ec0ff */
[----:B------:R-:W-:Y:S02]  /*1380*/  ULOP3.LUT UR56, UR19, 0x30, UR56, 0xf8, !UPT ;  /* 0x0000003013387892 */ /* 0x000fe4000f8ef838 */
[----:B------:R-:W-:Y:S02]  /*1390*/  ULOP3.LUT UR50, UR18, 0x30, UR50, 0xf8, !UPT ;  /* 0x0000003012327892 */ /* 0x000fe4000f8ef832 */
[----:B------:R-:W-:Y:S02]  /*13a0*/  ULOP3.LUT UR46, UR17, 0x30, UR46, 0xf8, !UPT ;  /* 0x00000030112e7892 */ /* 0x000fe4000f8ef82e */
[----:B------:R-:W-:Y:S02]  /*13b0*/  ULOP3.LUT UR45, UR16, 0x30, UR45, 0xf8, !UPT ;  /* 0x00000030102d7892 */ /* 0x000fe4000f8ef82d */
[----:B------:R-:W-:Y:S02]  /*13c0*/  ULOP3.LUT UR57, UR56, UR44, URZ, 0xfc, !UPT ;  /* 0x0000002c38397292 */ /* 0x000fe4000f8efcff */
[----:B------:R-:W-:-:S02]  /*13d0*/  ULOP3.LUT UR51, UR50, UR44, URZ, 0xfc, !UPT ;  /* 0x0000002c32337292 */ /* 0x000fc4000f8efcff */
[----:B------:R-:W-:Y:S02]  /*13e0*/  ULOP3.LUT UR47, UR46, UR44, URZ, 0xfc, !UPT ;  /* 0x0000002c2e2f7292 */ /* 0x000fe4000f8efcff */
[----:B------:R-:W-:Y:S02]  /*13f0*/  ULOP3.LUT UR45, UR45, UR44, URZ, 0xfc, !UPT ;  /* 0x0000002c2d2d7292 */ /* 0x000fe4000f8efcff */
[----:B------:R-:W-:Y:S02]  /*1400*/  ULOP3.LUT UR31, UR31, 0xffff, URZ, 0xc0, !UPT ;  /* 0x0000ffff1f1f7892 */ /* 0x000fe4000f8ec0ff */
[----:B------:R-:W-:Y:S02]  /*1410*/  ULOP3.LUT UR33, UR33, 0xffff, URZ, 0xc0, !UPT ;  /* 0x0000ffff21217892 */ /* 0x000fe4000f8ec0ff */
[----:B------:R-:W-:Y:S02]  /*1420*/  ULOP3.LUT UR20, UR20, 0x10000, URZ, 0xfc, !UPT ;  /* 0x0001000014147892 */ /* 0x000fe4000f8efcff */
[----:B------:R-:W-:-:S02]  /*1430*/  ULOP3.LUT UR24, UR24, 0x10000, URZ, 0xfc, !UPT ;  /* 0x0001000018187892 */ /* 0x000fc4000f8efcff */
[----:B------:R-:W-:Y:S02]  /*1440*/  ULOP3.LUT UR25, UR25, 0x10000, URZ, 0xfc, !UPT ;  /* 0x0001000019197892 */ /* 0x000fe4000f8efcff */
[----:B------:R-:W-:Y:S02]  /*1450*/  ULOP3.LUT UR26, UR26, 0x10000, URZ, 0xfc, !UPT ;  /* 0x000100001a1a7892 */ /* 0x000fe4000f8efcff */
[----:B------:R-:W-:Y:S01]  /*1460*/  USHF.R.S32.HI UR41, URZ, 0x1, UR41 ;  /* 0x00000001ff297899 */ /* 0x000fe20008011429 */
[----:B------:R-:W-:Y:S01]  /*1470*/  UMOV UR40, URZ ;  /* 0x000000ff00287c82 */ /* 0x000fe20008000000 */
[----:B------:R-:W-:Y:S01]  /*1480*/  UMOV UR39, URZ ;  /* 0x000000ff00277c82 */ /* 0x000fe20008000000 */
[----:B------:R-:W-:Y:S01]  /*1490*/  UMOV UR37, URZ ;  /* 0x000000ff00257c82 */ /* 0x000fe20008000000 */
[----:B------:R-:W-:Y:S01]  /*14a0*/  UMOV UR56, URZ ;  /* 0x000000ff00387c82 */ /* 0x000fe20008000000 */
[----:B------:R-:W-:Y:S01]  /*14b0*/  UMOV UR50, URZ ;  /* 0x000000ff00327c82 */ /* 0x000fe20008000000 */
[----:B------:R-:W-:Y:S01]  /*14c0*/  UMOV UR46, URZ ;  /* 0x000000ff002e7c82 */ /* 0x000fe20008000000 */
[----:B------:R-:W-:-:S05]  /*14d0*/  UMOV UR44, URZ ;  /* 0x000000ff002c7c82 */ /* 0x000fca0008000000 */
.L_x_20:
[----:B------:R-:W-:Y:S01]  /*14e0*/  USHF.L.U32 UR16, UR39, 0x1f, URZ ;  /* 0x0000001f27107899 */ /* 0x000fe200080006ff */
[----:B------:R-:W-:Y:S01]  /*14f0*/  SHF.L.U32 R3, R5, 0x1f, RZ ;  /* 0x0000001f05037819 */ /* 0x000fe200000006ff */
[----:B------:R-:W-:Y:S02]  /*1500*/  ULEA UR17, UR37, UR12, 0x3 ;  /* 0x0000000c25117291 */ /* 0x000fe4000f8e18ff */
[----:B---3--:R-:W-:Y:S02]  /*1510*/  ULEA UR18, UR40, UR12, 0x3 ;  /* 0x0000000c28127291 */ /* 0x008fe4000f8e18ff */
[----:B----4-:R-:W-:Y:S01]  /*1520*/  MOV R2, UR16 ;  /* 0x0000001000027c02 */ /* 0x010fe20008000f00 */
[----:B------:R-:W-:Y:S02]  /*1530*/  ULEA UR19, UR40, UR42, 0x7 ;  /* 0x0000002a28137291 */ /* 0x000fe4000f8e38ff */
[----:B------:R-:W-:Y:S02]  /*1540*/  UIADD3 UR30, UPT, UPT, UR41, UR30, URZ ;  /* 0x0000001e291e7290 */ /* 0x000fe4000fffe0ff */
[----:B-----5:R3:W4:Y:S01]  /*1550*/  SYNCS.PHASECHK.TRANS64.TRYWAIT P1, [UR17], R2 ;  /* 0x00000002ff0075a7 */ /* 0x0207220008021111 */
[----:B------:R-:W-:Y:S01]  /*1560*/  UPLOP3.LUT UP2, UPT, UPT, UPT, UPT, 0x40, 0x4 ;  /* 0x000000000004789c */ /* 0x000fe20003f4e870 */
[----:B------:R-:W5:Y:S02]  /*1570*/  SYNCS.PHASECHK.TRANS64.TRYWAIT P0, [UR18+0x50], R3 ;  /* 0x00005003ff0075a7 */ /* 0x000f640008001112 */
[----:B---345:R-:W-:Y:S08]  /*1580*/  @!P0 BRA `(.L_x_16) ;  /* 0x0000002800b08947 */ /* 0x038ff00003800000 */
.L_x_42:
[----:B------:R-:W-:-:S05]  /*1590*/  UMOV UR35, URZ ;  /* 0x000000ff00237c82 */ /* 0x000fca0008000000 */
.L_x_19:
[----:B------:R-:W-:Y:S02]  /*15a0*/  USHF.L.U32 UR38, UR37, 0xa, URZ ;  /* 0x0000000a25267899 */ /* 0x000fe400080006ff */
[----:B------:R-:W-:Y:S02]  /*15b0*/  UIADD3 UR27, UPT, UPT, UR37, 0x1, URZ ;  /* 0x00000001251b7890 */ /* 0x000fe4000fffe0ff */
[----:B------:R-:W-:Y:S02]  /*15c0*/  UISETP.GT.U32.AND UP0, UPT, UR35, 0x1e, UPT ;  /* 0x0000001e2300788c */ /* 0x000fe4000bf04070 */
[----:B------:R-:W-:Y:S02]  /*15d0*/  UIADD3 UR16, UPT, UPT, UR38, 0x6, URZ ;  /* 0x0000000626107890 */ /* 0x000fe4000fffe0ff */
[----:B----4-:R-:W-:Y:S02]  /*15e0*/  ULEA UR68, UR37, UR24, 0x6 ;  /* 0x0000001825447291 */ /* 0x010fe4000f8e30ff */
[----:B------:R-:W-:Y:S01]  /*15f0*/  ULEA UR64, UR37, UR20, 0x6 ;  /* 0x0000001425407291 */ /* 0x000fe2000f8e30ff */
[----:B------:R-:W-:Y:S01]  /*1600*/  PLOP3.LUT P0, PT, PT, PT, UP0, 0x80, 0x8 ;  /* 0x000000000008781c */ /* 0x000fe20003f0f008 */
[----:B------:R-:W-:Y:S02]  /*1610*/  ULEA UR17, UR37, UR12, 0x3 ;  /* 0x0000000c25117291 */ /* 0x000fe4000f8e18ff */
[----:B------:R-:W-:Y:S02]  /*1620*/  UISETP.NE.AND UP1, UPT, UR27, 0x4, UPT ;  /* 0x000000041b00788c */ /* 0x000fe4000bf25270 */
[----:B------:R-:W-:Y:S02]  /*1630*/  UIADD3 UR60, UPT, UPT, UR38, UR26, URZ ;  /* 0x0000001a263c7290 */ /* 0x000fe4000fffe0ff */
[----:B------:R-:W-:Y:S02]  /*1640*/  UIADD3 UR58, UPT, UPT, UR38, UR25, URZ ;  /* 0x00000019263a7290 */ /* 0x000fe4000fffe0ff */
[----:B------:R-:W-:Y:S02]  /*1650*/  UIADD3 UR54, UPT, UPT, UR26, 0x2, UR38 ;  /* 0x000000021a367890 */ /* 0x000fe4000fffe026 */
[----:B------:R-:W-:Y:S02]  /*1660*/  UIADD3 UR52, UPT, UPT, UR25, 0x2, UR38 ;  /* 0x0000000219347890 */ /* 0x000fe4000fffe026 */
[----:B------:R-:W-:Y:S02]  /*1670*/  UIADD3 UR48, UPT, UPT, UR26, 0x4, UR38 ;  /* 0x000000041a307890 */ /* 0x000fe4000fffe026 */
[----:B------:R-:W-:Y:S02]  /*1680*/  UIADD3 UR36, UPT, UPT, UR16, UR26, URZ ;  /* 0x0000001a10247290 */ /* 0x000fe4000fffe0ff */
[----:B------:R-:W-:Y:S02]  /*1690*/  UIADD3 UR66, UPT, UPT, UR68, 0x20, URZ ;  /* 0x0000002044427890 */ /* 0x000fe4000fffe0ff */
[----:B------:R-:W-:Y:S02]  /*16a0*/  UIADD3 UR62, UPT, UPT, UR64, 0x20, URZ ;  /* 0x00000020403e7890 */ /* 0x000fe4000fffe0ff */
[----:B------:R-:W-:Y:S02]  /*16b0*/  UIADD3 UR38, UPT, UPT, UR25, 0x4, UR38 ;  /* 0x0000000419267890 */ /* 0x000fe4000fffe026 */
[----:B------:R-:W-:Y:S02]  /*16c0*/  UIADD3 UR34, UPT, UPT, UR17, 0x20, URZ ;  /* 0x0000002011227890 */ /* 0x000fe4000fffe0ff */
[----:B------:R-:W-:Y:S02]  /*16d0*/  USEL UR32, URZ, 0x1, UP1 ;  /* 0x00000001ff207887 */ /* 0x000fe40008800000 */
[----:B------:R-:W-:Y:S02]  /*16e0*/  UIADD3 UR16, UPT, UPT, UR16, UR25, URZ ;  /* 0x0000001910107290 */ /* 0x000fe4000fffe0ff */
[----:B------:R-:W-:Y:S01]  /*16f0*/  USEL UR37, UR27, URZ, UP1 ;  /* 0x000000ff1b257287 */ /* 0x000fe20008800000 */
[----:B------:R-:W-:Y:S01]  /*1700*/  UMOV UR69, 0x4008 ;  /* 0x0000400800457882 */ /* 0x000fe20000000000 */
        /* <DEDUP_REMOVED lines=8> */
[----:B-----5:R-:W-:Y:S05]  /*1790*/  @P1 BRA `(.L_x_17) ;  /* 0x0000000000101947 */ /* 0x020fea0003800000 */
[----:B------:R-:W-:Y:S06]  /*17a0*/  USHF.L.U32 UR27, UR39, 0x1f, URZ ;  /* 0x0000001f271b7899 */ /* 0x000fec00080006ff */
[----:B---3--:R-:W-:Y:S04]  /*17b0*/  MOV R2, UR27 ;  /* 0x0000001b00027c02 */ /* 0x008fe80008000f00 */
[----:B------:R-:W3:Y:S02]  /*17c0*/  SYNCS.PHASECHK.TRANS64.TRYWAIT P1, [UR17], R2 ;  /* 0x00000002ff0075a7 */ /* 0x000ee40008021111 */
[----:B---3--:R-:W-:Y:S05]  /*17d0*/  @!P1 BRA `(.L_x_18) ;  /* 0x00000028003c9947 */ /* 0x008fea0003800000 */
.L_x_17:
[----:B------:R-:W-:Y:S01]  /*17e0*/  ULOP3.LUT UR39, UR39, UR32, URZ, 0x3c, !UPT ;  /* 0x0000002027277292 */ /* 0x000fe2000f8e3cff */
[----:B------:R-:W-:Y:S01]  /*17f0*/  PLOP3.LUT P1, PT, PT, PT, PT, 0x80, 0x8 ;  /* 0x000000000008781c */ /* 0x000fe20003f2f070 */
[----:B------:R-:W-:Y:S01]  /*1800*/  @!UP0 ULEA UR17, UR37, UR12, 0x3 ;  /* 0x0000000c25118291 */ /* 0x000fe2000f8e18ff */
[----:B------:R4:W-:Y:S01]  /*1810*/  UTCCP.T.S.4x32dp128bit tmem[UR42+0x100], gdesc[UR68] ;  /* 0x000100442a0079e7 */ /* 0x0009e20009100000 */
[----:B------:R-:W-:Y:S01]  /*1820*/  UMOV UR74, UR16 ;  /* 0x00000010004a7c82 */ /* 0x000fe20008000000 */
[----:B------:R-:W-:Y:S01]  /*1830*/  @!UP0 USHF.L.U32 UR16, UR39, 0x1f, URZ ;  /* 0x0000001f27108899 */ /* 0x000fe200080006ff */
[----:B------:R4:W-:Y:S01]  /*1840*/  UTCCP.T.S.4x32dp128bit tmem[UR42+0x104], gdesc[UR66] ;  /* 0x000104422a0079e7 */ /* 0x0009e20009100000 */
[----:B------:R4:W-:Y:S01]  /*1850*/  UTCCP.T.S.4x32dp128bit tmem[UR42+0x108], gdesc[UR64] ;  /* 0x000108402a0079e7 */ /* 0x0009e20009100000 */
[----:B------:R4:W-:Y:S01]  /*1860*/  UTCCP.T.S.4x32dp128bit tmem[UR42+0x10c], gdesc[UR62] ;  /* 0x00010c3e2a0079e7 */ /* 0x0009e20009100000 */
[----:B------:R4:W-:Y:S01]  /*1870*/  UTCQMMA gdesc[UR58], gdesc[UR60], tmem[UR19], tmem[UR56], idesc[UR57], tmem[UR10], UP2 ;  /* 0x000a383c3a007dea */ /* 0x0009e20009000313 */
[----:B------:R-:W-:Y:S01]  /*1880*/  UMOV UR70, UR38 ;  /* 0x0000002600467c82 */ /* 0x000fe20008000000 */
[----:B------:R-:W-:Y:S01]  /*1890*/  UMOV UR71, 0x40004040 ;  /* 0x4000404000477882 */ /* 0x000fe20000000000 */
[----:B---3--:R-:W-:Y:S01]  /*18a0*/  MOV R2, UR16 ;  /* 0x0000001000027c02 */ /* 0x008fe20008000f00 */
[----:B------:R4:W-:Y:S01]  /*18b0*/  UTCQMMA gdesc[UR52], gdesc[UR54], tmem[UR19], tmem[UR50], idesc[UR51], tmem[UR6], UPT ;  /* 0x0006323634007dea */ /* 0x0009e2000b800313 */
[----:B------:R-:W-:Y:S01]  /*18c0*/  UMOV UR72, UR36 ;  /* 0x0000002400487c82 */ /* 0x000fe20008000000 */
[----:B------:R-:W-:Y:S01]  /*18d0*/  UMOV UR73, 0x40004040 ;  /* 0x4000404000497882 */ /* 0x000fe20000000000 */
[----:B------:R-:W-:Y:S01]  /*18e0*/  UMOV UR75, 0x40004040 ;  /* 0x40004040004b7882 */ /* 0x000fe20000000000 */
[----:B------:R4:W-:Y:S01]  /*18f0*/  UTCQMMA gdesc[UR70], gdesc[UR48], tmem[UR19], tmem[UR46], idesc[UR47], tmem[UR8], UPT ;  /* 0x00082e3046007dea */ /* 0x0009e2000b800313 */
[----:B------:R4:W-:Y:S01]  /*1900*/  UTCQMMA gdesc[UR74], gdesc[UR72], tmem[UR19], tmem[UR44], idesc[UR45], tmem[UR4], UPT ;  /* 0x00042c484a007dea */ /* 0x0009e2000b800313 */
[----:B------:R4:W-:Y:S01]  /*1910*/  UTCBAR.MULTICAST [UR34], URZ, UR33 ;  /* 0x000000ff220073e9 */ /* 0x0009e20008000821 */
[----:B------:R4:W5:Y:S01]  /*1920*/  @!P0 SYNCS.PHASECHK.TRANS64.TRYWAIT P1, [UR17], R2 ;  /* 0x00000002ff0085a7 */ /* 0x0009620008021111 */
[----:B------:R-:W-:Y:S02]  /*1930*/  UIADD3 UR35, UPT, UPT, UR35, 0x1, URZ ;  /* 0x0000000123237890 */ /* 0x000fe4000fffe0ff */
[----:B------:R-:W-:Y:S02]  /*1940*/  UPLOP3.LUT UP2, UPT, UPT, UPT, UPT, 0x80, 0x8 ;  /* 0x000000000008789c */ /* 0x000fe40003f4f070 */
[----:B------:R-:W-:Y:S09]  /*1950*/  UISETP.NE.AND UP0, UPT, UR35, 0x20, UPT ;  /* 0x000000202300788c */ /* 0x000ff2000bf05270 */
[----:B------:R-:W-:Y:S05]  /*1960*/  BRA.U UP0, `(.L_x_19) ;  /* 0xfffffffd000c7547 */ /* 0x000fea000b83ffff */
[----:B------:R-:W-:Y:S02]  /*1970*/  UIADD3 UR18, UPT, UPT, UR18, 0x40, URZ ;  /* 0x0000004012127890 */ /* 0x000fe4000fffe0ff */
[----:B------:R-:W-:-:S04]  /*1980*/  UIADD3 UR40, UPT, UPT, UR40, 0x1, URZ ;  /* 0x0000000128287890 */ /* 0x000fc8000fffe0ff */
[----:B------:R-:W-:-:S03]  /*1990*/  UISETP.NE.AND UP0, UPT, UR40, 0x2, UPT ;  /* 0x000000022800788c */ /* 0x000fc6000bf05270 */
[----:B------:R3:W-:Y:S01]  /*19a0*/  UTCBAR.MULTICAST [UR18], URZ, UR31 ;  /* 0x000000ff120073e9 */ /* 0x0007e2000800081f */
[----:B------:R-:W-:Y:S02]  /*19b0*/  USEL UR40, UR40, URZ, UP0 ;  /* 0x000000ff28287287 */ /* 0x000fe40008000000 */
[----:B------:R-:W-:Y:S02]  /*19c0*/  USEL UR16, URZ, 0x1, UP0 ;  /* 0x00000001ff107887 */ /* 0x000fe40008000000 */
[----:B------:R-:W-:-:S04]  /*19d0*/  UISETP.GE.AND UP0, UPT, UR30, 0x200, UPT ;  /* 0x000002001e00788c */ /* 0x000fc8000bf06270 */
[----:B------:R-:W-:-:S05]  /*19e0*/  LOP3.LUT R5, R5, UR16, RZ, 0x3c, !PT ;  /* 0x0000001005057c12 */ /* 0x000fca000f8e3cff */
[----:B------:R-:W-:Y:S05]  /*19f0*/  BRA.U !UP0, `(.L_x_20) ;  /* 0xfffffff908b87547 */ /* 0x000fea000b83ffff */
[----:B------:R-:W-:-:S06]  /*1a00*/  UIADD3 UR40, UPT, UPT, UR40, 0x1, URZ ;  /* 0x0000000128287890 */ /* 0x000fcc000fffe0ff */
[----:B------:R-:W-:Y:S02]  /*1a10*/  MOV R6, UR40 ;  /* 0x0000002800067c02 */ /* 0x000fe40008000f00 */
.L_x_15:
[----:B------:R-:W-:-:S09]  /*1a20*/  UISETP.NE.AND UP0, UPT, UR28, URZ, UPT ;  /* 0x000000ff1c00728c */ /* 0x000fd2000bf05270 */
[----:B------:R-:W-:Y:S05]  /*1a30*/  BRA.U UP0, `(.L_x_14) ;  /* 0x00000001002c7547 */ /* 0x000fea000b800000 */
[----:B----4-:R-:W4:Y:S01]  /*1a40*/  S2R R2, SR_CgaCtaId ;  /* 0x0000000000027919 */ /* 0x010f220000008800 */
[----:B------:R-:W-:Y:S02]  /*1a50*/  ISETP.NE.AND P0, PT, R6, 0x2, PT ;  /* 0x000000020600780c */ /* 0x000fe40003f05270 */
[----:B------:R-:W-:Y:S02]  /*1a60*/  MOV R3, 0x400 ;  /* 0x0000040000037802 */ /* 0x000fe40000000f00 */
[----:B------:R-:W-:-:S04]  /*1a70*/  SEL R4, RZ, 0x1, P0 ;  /* 0x00000001ff047807 */ /* 0x000fc80000000000 */
[----:B------:R-:W-:-:S05]  /*1a80*/  LOP3.LUT R4, R5, R4, RZ, 0x3c, !PT ;  /* 0x0000000405047212 */ /* 0x000fca00078e3cff */
[----:B------:R-:W-:Y:S01]  /*1a90*/  IMAD.U32 R4, R4, -0x80000000, RZ ;  /* 0x8000000004047824 */ /* 0x000fe200078e00ff */
[----:B----4-:R-:W-:Y:S02]  /*1aa0*/  LEA R2, R2, R3, 0x18 ;  /* 0x0000000302027211 */ /* 0x010fe400078ec0ff */
[----:B------:R-:W-:-:S05]  /*1ab0*/  SEL R3, R6, RZ, P0 ;  /* 0x000000ff06037207 */ /* 0x000fca0000000000 */
[----:B------:R-:W-:-:S04]  /*1ac0*/  IMAD R2, R3, 0x8, R2 ;  /* 0x0000000803027824 */ /* 0x000fc800078e0202 */
[----:B------:R-:W4:Y:S02]  /*1ad0*/  SYNCS.PHASECHK.TRANS64.TRYWAIT P0, [R2+URZ+0x50], R4 ;  /* 0x00005004020075a7 */ /* 0x000f2400080011ff */
[----:B----4-:R-:W-:Y:S05]  /*1ae0*/  @!P0 BRA `(.L_x_21) ;  /* 0x0000002400988947 */ /* 0x010fea0003800000 */
.L_x_14:
[----:B------:R-:W-:-:S06]  /*1af0*/  UISETP.GT.AND UP0, UPT, UR29, 0x3, UPT ;  /* 0x000000031d00788c */ /* 0x000fcc000bf04270 */
[----:B------:R-:W-:-:S13]  /*1b00*/  PLOP3.LUT P0, PT, PT, PT, UP0, 0x80, 0x8 ;  /* 0x000000000008781c */ /* 0x000fda0003f0f008 */
[----:B-12345:R-:W-:Y:S05]  /*1b10*/  @P0 EXIT ;  /* 0x000000000000094d */ /* 0x03efea0003800000 */
[----:B------:R-:W-:-:S09]  /*1b20*/  UISETP.NE.AND UP0, UPT, UR29, URZ, UPT ;  /* 0x000000ff1d00728c */ /* 0x000fd2000bf05270 */
[----:B------:R-:W-:Y:S05]  /*1b30*/  BRA.U UP0, `(.L_x_22) ;  /* 0x0000000100b87547 */ /* 0x000fea000b800000 */
[----:B------:R-:W1:Y:S01]  /*1b40*/  S2UR UR6, SR_CgaCtaId ;  /* 0x00000000000679c3 */ /* 0x000e620000008800 */
[----:B------:R-:W-:Y:S01]  /*1b50*/  NOP ;  /* 0x0000000000007918 */ /* 0x000fe20000000000 */
[----:B------:R-:W-:Y:S01]  /*1b60*/  UMOV UR4, 0x40 ;  /* 0x0000004000047882 */ /* 0x000fe20000000000 */
[----:B------:R-:W-:Y:S01]  /*1b70*/  UMOV UR5, 0x400 ;  /* 0x0000040000057882 */ /* 0x000fe20000000000 */
[----:B-1----:R-:W-:Y:S02]  /*1b80*/  ULEA UR4, UR6, UR4, 0x18 ;  /* 0x0000000406047291 */ /* 0x002fe4000f8ec0ff */
[----:B------:R-:W-:-:S07]  /*1b90*/  ULEA UR5, UR6, UR5, 0x18 ;  /* 0x0000000506057291 */ /* 0x000fce000f8ec0ff */
[----:B------:R-:W1:Y:S02]  /*1ba0*/  LDS.U8 R2, [UR4] ;  /* 0x00000004ff027984 */ /* 0x000e640008000000 */
[----:B-1----:R-:W-:-:S13]  /*1bb0*/  ISETP.NE.AND P0, PT, R2, RZ, PT ;  /* 0x000000ff0200720c */ /* 0x002fda0003f05270 */
[----:B------:R-:W-:Y:S05]  /*1bc0*/  @P0 BRA `(.L_x_23) ;  /* 0x00000000007c0947 */ /* 0x000fea0003800000 */
[----:B------:R-:W-:-:S13]  /*1bd0*/  ELECT P0, URZ, PT ;  /* 0x0000000000ff782f */ /* 0x000fda0003800000 */
[----:B------:R-:W-:Y:S05]  /*1be0*/  @!P0 BRA `(.L_x_24) ;  /* 0x0000000000848947 */ /* 0x000fea0003800000 */
[----:B------:R-:W-:Y:S01]  /*1bf0*/  UMOV UR4, 0x10 ;  /* 0x0000001000047882 */ /* 0x000fe20000000000 */
[----:B------:R-:W-:-:S04]  /*1c00*/  IMAD.MOV.U32 R3, RZ, RZ, 0xffff ;  /* 0x0000ffffff037424 */ /* 0x000fc800078e00ff */
[----:B------:R-:W-:Y:S04]  /*1c10*/  DEPBAR.LE SB1, 0x36 ;  /* 0x00009d800000791a */ /* 0x000fe80000000000 */
[----:B------:R-:W1:Y:S02]  /*1c20*/  UTCATOMSWS.FIND_AND_SET.ALIGN UP0, UR4, UR4 ;  /* 0x00000004000475e3 */ /* 0x000e640008000800 */
[----:B-1----:R-:W-:Y:S01]  /*1c30*/  PLOP3.LUT P0, PT, PT, PT, UP0, 0x80, 0x8 ;  /* 0x000000000008781c */ /* 0x002fe20003f0f008 */
[----:B------:R-:W-:-:S03]  /*1c40*/  IMAD.U32 R4, RZ, RZ, UR4 ;  /* 0x00000004ff047e24 */ /* 0x000fc6000f8e00ff */
[----:B------:R-:W-:-:S04]  /*1c50*/  SEL R2, RZ, 0xffffffff, !P0 ;  /* 0xffffffffff027807 */ /* 0x000fc80004000000 */
[----:B------:R-:W-:Y:S01]  /*1c60*/  ISETP.NE.AND P0, PT, R2, RZ, PT ;  /* 0x000000ff0200720c */ /* 0x000fe20003f05270 */
[----:B------:R-:W-:-:S12]  /*1c70*/  IMAD.MOV.U32 R2, RZ, RZ, 0x1 ;  /* 0x00000001ff027424 */ /* 0x000fd800078e00ff */
[----:B------:R-:W-:Y:S05]  /*1c80*/  @P0 BRA `(.L_x_25) ;  /* 0x0000000000240947 */ /* 0x000fea0003800000 */
.L_x_26:
[----:B------:R-:W-:Y:S05]  /*1c90*/  NANOSLEEP 0x64 ;  /* 0x000000640000795d */ /* 0x000fea0003800000 */
[----:B------:R-:W-:-:S05]  /*1ca0*/  UMOV UR4, 0x10 ;  /* 0x0000001000047882 */ /* 0x000fca0000000000 */
[----:B------:R-:W-:Y:S04]  /*1cb0*/  DEPBAR.LE SB1, 0x36 ;  /* 0x00009d800000791a */ /* 0x000fe80000000000 */
[----:B------:R-:W1:Y:S02]  /*1cc0*/  UTCATOMSWS.FIND_AND_SET.ALIGN UP0, UR4, UR4 ;  /* 0x00000004000475e3 */ /* 0x000e640008000800 */
[----:B-1----:R-:W-:-:S04]  /*1cd0*/  PLOP3.LUT P0, PT, PT, PT, UP0, 0x80, 0x8 ;  /* 0x000000000008781c */ /* 0x002fc80003f0f008 */
[----:B------:R-:W-:-:S04]  /*1ce0*/  SEL R4, RZ, 0xffffffff, !P0 ;  /* 0xffffffffff047807 */ /* 0x000fc80004000000 */
[----:B------:R-:W-:Y:S01]  /*1cf0*/  ISETP.NE.AND P0, PT, R4, RZ, PT ;  /* 0x000000ff0400720c */ /* 0x000fe20003f05270 */
[----:B------:R-:W-:-:S12]  /*1d00*/  IMAD.U32 R4, RZ, RZ, UR4 ;  /* 0x00000004ff047e24 */ /* 0x000fd8000f8e00ff */
[----:B------:R-:W-:Y:S05]  /*1d10*/  @!P0 BRA `(.L_x_26) ;  /* 0xfffffffc00dc8947 */ /* 0x000fea000383ffff */
.L_x_25:
[C---:B------:R-:W-:Y:S01]  /*1d20*/  VIADD R5, R4.reuse, 0x10 ;  /* 0x0000001004057836 */ /* 0x040fe20000000000 */
[----:B------:R-:W-:Y:S01]  /*1d30*/  UMOV UR4, 0x50 ;  /* 0x0000005000047882 */ /* 0x000fe20000000000 */
[----:B------:R-:W-:Y:S01]  /*1d40*/  SHF.L.U32 R3, R3, R4, RZ ;  /* 0x0000000403037219 */ /* 0x000fe200000006ff */
[----:B------:R-:W-:Y:S01]  /*1d50*/  ULEA UR4, UR6, UR4, 0x18 ;  /* 0x0000000406047291 */ /* 0x000fe2000f8ec0ff */
[----:B------:R-:W-:Y:S01]  /*1d60*/  IMAD.SHL.U32 R4, R4, 0x20, RZ ;  /* 0x0000002004047824 */ /* 0x000fe200078e00ff */
[----:B------:R-:W-:-:S04]  /*1d70*/  SHF.L.U32 R2, R2, R5, RZ ;  /* 0x0000000502027219 */ /* 0x000fc800000006ff */
[----:B------:R-:W-:-:S05]  /*1d80*/  LOP3.LUT R2, R2, R3, RZ, 0xfc, !PT ;  /* 0x0000000302027212 */ /* 0x000fca00078efcff */
[----:B------:R1:W-:Y:S04]  /*1d90*/  ATOMS.OR RZ, [UR4], R2 ;  /* 0x00000002ffff798c */ /* 0x0003e8000b000004 */
[----:B------:R1:W-:Y:S01]  /*1da0*/  STS [UR5+0x68], R4 ;  /* 0x00006804ff007988 */ /* 0x0003e20008000805 */
[----:B------:R-:W-:Y:S05]  /*1db0*/  BRA `(.L_x_24) ;  /* 0x0000000000107947 */ /* 0x000fea0003800000 */
.L_x_23:
[----:B------:R-:W-:-:S05]  /*1dc0*/  MOV R2, 0xffffffff ;  /* 0xffffffff00027802 */ /* 0x000fca0000000f00 */
[----:B------:R1:W-:Y:S02]  /*1dd0*/  STS [UR5+0x68], R2 ;  /* 0x00006802ff007988 */ /* 0x0003e40008000805 */
[----:B-1----:R-:W-:Y:S02]  /*1de0*/  MOV R2, 0x1e00 ;  /* 0x00001e0000027802 */ /* 0x002fe40000000f00 */
[----:B------:R-:W-:Y:S05]  /*1df0*/  CALL.REL.NOINC `($__internal_1_$__cuda_sm10x_tcgen05_guardrail_trap_phase_invalid_during_alloc) ;  /* 0x0000002400147944 */ /* 0x000fea0003c00000 */
.L_x_24:
[----:B------:R-:W-:Y:S05]  /*1e00*/  WARPSYNC.ALL ;  /* 0x0000000000007948 */ /* 0x000fea0003800000 */
[----:B------:R-:W-:Y:S01]  /*1e10*/  NOP ;  /* 0x0000000000007918 */ /* 0x000fe20000000000 */
.L_x_22:
[----:B------:R-:W2:Y:S08]  /*1e20*/  S2UR UR10, SR_CgaCtaId ;  /* 0x00000000000a79c3 */ /* 0x000eb00000008800 */
[----:B------:R-:W-:Y:S06]  /*1e30*/  BAR.SYNC.DEFER_BLOCKING 0x2, 0xa0 ;  /* 0x0082800000007b1d */ /* 0x000fec0000010000 */
[----:B------:R-:W-:-:S02]  /*1e40*/  UMOV UR4, 0x400 ;  /* 0x0000040000047882 */ /* 0x000fc40000000000 */
[----:B------:R-:W3:Y:S01]  /*1e50*/  S2UR UR19, SR_CTAID.Z ;  /* 0x00000000001379c3 */ /* 0x000ee20000002700 */
[----:B--2---:R-:W-:Y:S02]  /*1e60*/  ULEA UR10, UR10, UR4, 0x18 ;  /* 0x000000040a0a7291 */ /* 0x004fe4000f8ec0ff */
[----:B---3--:R-:W-:-:S07]  /*1e70*/  UISETP.GT.U32.AND UP0, UPT, UR19, 0x1ff, UPT ;  /* 0x000001ff1300788c */ /* 0x008fce000bf04070 */
[----:B-1----:R-:W1:Y:S02]  /*1e80*/  LDS R2, [UR10+0x68] ;  /* 0x0000680aff027984 */ /* 0x002e640008000800 */
[----:B-1----:R-:W-:Y:S01]  /*1e90*/  R2UR UR20, R2 ;  /* 0x00000000021472ca */ /* 0x002fe200000e0000 */
[----:B------:R-:W-:-:S14]  /*1ea0*/  BRA.U UP0, `(.L_x_27) ;  /* 0x0000001d00507547 */ /* 0x000fdc000b800000 */
[----:B------:R-:W1:Y:S01]  /*1eb0*/  LDCU.64 UR4, c[0x0][0x6c0] ;  /* 0x0000d800ff0477ac */ /* 0x000e620008000a00 */
[----:B------:R-:W-:Y:S01]  /*1ec0*/  SHF.R.U32.HI R2, RZ, 0x5, R0 ;  /* 0x00000005ff027819 */ /* 0x000fe20000011600 */
[----:B------:R-:W-:Y:S01]  /*1ed0*/  IMAD.SHL.U32 R3, R0, 0x40, RZ ;  /* 0x0000004000037824 */ /* 0x000fe200078e00ff */
[----:B------:R-:W2:Y:S01]  /*1ee0*/  S2UR UR18, SR_CTAID.X ;  /* 0x00000000001279c3 */ /* 0x000ea20000002500 */
[----:B------:R-:W3:Y:S01]  /*1ef0*/  LDCU UR8, c[0x0][0x6d0] ;  /* 0x0000da00ff0877ac */ /* 0x000ee20008000800 */
[----:B------:R-:W-:Y:S01]  /*1f00*/  R2UR UR29, R2 ;  /* 0x00000000021d72ca */ /* 0x000fe200000e0000 */
[----:B------:R-:W-:Y:S01]  /*1f10*/  IMAD.SHL.U32 R5, R0, 0x80, RZ ;  /* 0x0000008000057824 */ /* 0x000fe200078e00ff */
[----:B------:R-:W-:Y:S01]  /*1f20*/  LOP3.LUT R3, R3, 0x7c0, RZ, 0xc0, !PT ;  /* 0x000007c003037812 */ /* 0x000fe200078ec0ff */
[----:B------:R-:W4:Y:S03]  /*1f30*/  LDCU UR16, c[0x0][0x374] ;  /* 0x00006e80ff1077ac */ /* 0x000f260008000800 */
[----:B------:R-:W-:Y:S01]  /*1f40*/  LOP3.LUT R5, R5, 0xf80, RZ, 0xc0, !PT ;  /* 0x00000f8005057812 */ /* 0x000fe200078ec0ff */
[----:B------:R-:W4:Y:S01]  /*1f50*/  LDCU UR12, c[0x0][0x370] ;  /* 0x00006e00ff0c77ac */ /* 0x000f220008000800 */
[----:B------:R-:W5:Y:S05]  /*1f60*/  LDCU UR11, c[0x0][0x378] ;  /* 0x00006f00ff0b77ac */ /* 0x000f6a0008000800 */
[----:B------:R-:W-:Y:S01]  /*1f70*/  IMAD.U32 R82, RZ, RZ, UR29 ;  /* 0x0000001dff527e24 */ /* 0x000fe2000f8e00ff */
[----:B-1----:R-:W-:-:S03]  /*1f80*/  UIMAD.WIDE.U32 UR6, UR19, UR5, URZ ;  /* 0x00000005130672a5 */ /* 0x002fc6000f8e00ff */
[C---:B------:R-:W-:Y:S01]  /*1f90*/  IMAD R3, R82.reuse, 0x800, R3 ;  /* 0x0000080052037824 */ /* 0x040fe200078e0203 */
[----:B------:R-:W1:Y:S01]  /*1fa0*/  LDCU.64 UR24, c[0x0][0x348] ;  /* 0x00006900ff1877ac */ /* 0x000e620008000a00 */
[----:B------:R-:W-:Y:S02]  /*1fb0*/  IMAD R82, R82, 0x1000, R5 ;  /* 0x0000100052527824 */ /* 0x000fe400078e0205 */
[----:B------:R-:W-:Y:S01]  /*1fc0*/  VIADD R3, R3, UR10 ;  /* 0x0000000a03037c36 */ /* 0x000fe20008000000 */
[----:B------:R-:W-:Y:S01]  /*1fd0*/  UIADD3 UR5, UPT, UPT, UR19, -UR7, URZ ;  /* 0x8000000713057290 */ /* 0x000fe2000fffe0ff */
[----:B------:R-:W-:Y:S01]  /*1fe0*/  VIADD R82, R82, UR10 ;  /* 0x0000000a52527c36 */ /* 0x000fe20008000000 */
[----:B------:R-:W-:Y:S01]  /*1ff0*/  UMOV UR26, 0x400 ;  /* 0x00000400001a7882 */ /* 0x000fe20000000000 */
[C---:B------:R-:W-:Y:S01]  /*2000*/  VIADD R0, R3.reuse, 0x430 ;  /* 0x0000043003007836 */ /* 0x040fe20000000000 */
[----:B------:R-:W-:Y:S01]  /*2010*/  USHF.R.U32.HI UR5, URZ, UR23, UR5 ;  /* 0x00000017ff057299 */ /* 0x000fe20008011605 */
[----:B------:R-:W-:Y:S01]  /*2020*/  VIADD R5, R3, 0x420 ;  /* 0x0000042003057836 */ /* 0x000fe20000000000 */
[----:B----4-:R-:W-:-:S02]  /*2030*/  UIMAD UR12, UR16, UR12, URZ ;  /* 0x0000000c100c72a4 */ /* 0x010fc4000f8e02ff */
[----:B------:R-:W-:Y:S01]  /*2040*/  UIADD3 UR5, UPT, UPT, UR7, UR5, URZ ;  /* 0x0000000507057290 */ /* 0x000fe2000fffe0ff */
[----:B------:R-:W-:Y:S01]  /*2050*/  SHF.R.U32.HI R81, RZ, 0x3, R0 ;  /* 0x00000003ff517819 */ /* 0x000fe20000011600 */
[----:B------:R-:W4:Y:S01]  /*2060*/  LDCU.64 UR6, c[0x0][0x6d8] ;  /* 0x0000db00ff0677ac */ /* 0x000f220008000a00 */
[----:B------:R-:W-:Y:S02]  /*2070*/  SHF.R.U32.HI R80, RZ, 0x3, R5 ;  /* 0x00000003ff507819 */ /* 0x000fe40000011605 */
[----:B------:R-:W-:Y:S01]  /*2080*/  LOP3.LUT R81, R0, 0x30, R81, 0x78, !PT ;  /* 0x0000003000517812 */ /* 0x000fe200078e7851 */
[----:B------:R-:W-:Y:S01]  /*2090*/  USHF.R.U32.HI UR5, URZ, UR22, UR5 ;  /* 0x00000016ff057299 */ /* 0x000fe20008011605 */
[----:B------:R-:W-:Y:S01]  /*20a0*/  VIADD R0, R3, 0x410 ;  /* 0x0000041003007836 */ /* 0x000fe20000000000 */
[----:B------:R-:W-:Y:S01]  /*20b0*/  LOP3.LUT R80, R5, 0x30, R80, 0x78, !PT ;  /* 0x0000003005507812 */ /* 0x000fe200078e7850 */
[----:B------:R-:W-:Y:S01]  /*20c0*/  VIADD R3, R3, 0x400 ;  /* 0x0000040003037836 */ /* 0x000fe20000000000 */
[----:B------:R-:W-:Y:S01]  /*20d0*/  UIADD3 UR5, UPT, UPT, -UR5, URZ, URZ ;  /* 0x000000ff05057290 */ /* 0x000fe2000fffe1ff */
[----:B------:R-:W-:Y:S01]  /*20e0*/  VIADD R5, R82, 0x4420 ;  /* 0x0000442052057836 */ /* 0x000fe20000000000 */
[----:B------:R-:W-:Y:S01]  /*20f0*/  SHF.R.U32.HI R79, RZ, 0x3, R0 ;  /* 0x00000003ff4f7819 */ /* 0x000fe20000011600 */
[----:B-----5:R-:W-:Y:S01]  /*2100*/  UIMAD UR11, UR12, UR11, URZ ;  /* 0x0000000b0c0b72a4 */ /* 0x020fe2000f8e02ff */
[----:B------:R-:W-:Y:S01]  /*2110*/  SHF.R.U32.HI R78, RZ, 0x3, R3 ;  /* 0x00000003ff4e7819 */ /* 0x000fe20000011603 */
[----:B------:R-:W-:Y:S01]  /*2120*/  UIMAD UR5, UR4, UR5, UR19 ;  /* 0x00000005040572a4 */ /* 0x000fe2000f8e0213 */
[----:B------:R-:W-:Y:S01]  /*2130*/  LOP3.LUT R79, R0, 0x30, R79, 0x78, !PT ;  /* 0x00000030004f7812 */ /* 0x000fe200078e784f */
[----:B------:R-:W-:Y:S01]  /*2140*/  VIADD R0, R82, 0x4430 ;  /* 0x0000443052007836 */ /* 0x000fe20000000000 */
[----:B------:R-:W-:Y:S01]  /*2150*/  LOP3.LUT R78, R3, 0x30, R78, 0x78, !PT ;  /* 0x00000030034e7812 */ /* 0x000fe200078e784e */
[----:B---3--:R-:W-:Y:S01]  /*2160*/  UIMAD.WIDE.U32 UR8, UR5, UR8, URZ ;  /* 0x00000008050872a5 */ /* 0x008fe2000f8e00ff */
[----:B------:R-:W-:Y:S01]  /*2170*/  SHF.R.U32.HI R76, RZ, 0x3, R5 ;  /* 0x00000003ff4c7819 */ /* 0x000fe20000011605 */
[----:B------:R-:W-:Y:S01]  /*2180*/  UMOV UR17, 0x400 ;  /* 0x0000040000117882 */ /* 0x000fe20000000000 */
[----:B------:R-:W-:Y:S01]  /*2190*/  SHF.R.U32.HI R77, RZ, 0x3, R0 ;  /* 0x00000003ff4d7819 */ /* 0x000fe20000011600 */
[----:B------:R-:W-:Y:S01]  /*21a0*/  UIADD3 UR4, UPT, UPT, UR5, -UR9, URZ ;  /* 0x8000000905047290 */ /* 0x000fe2000fffe0ff */
[----:B------:R-:W-:Y:S01]  /*21b0*/  LOP3.LUT R76, R5, 0x70, R76, 0x78, !PT ;  /* 0x00000070054c7812 */ /* 0x000fe200078e784c */
[----:B------:R-:W-:Y:S01]  /*21c0*/  UMOV UR27, 0x400 ;  /* 0x00000400001b7882 */ /* 0x000fe20000000000 */
[----:B------:R-:W-:Y:S01]  /*21d0*/  LOP3.LUT R77, R0, 0x70, R77, 0x78, !PT ;  /* 0x00000070004d7812 */ /* 0x000fe200078e784d */
[----:B------:R-:W-:Y:S01]  /*21e0*/  USHF.R.U32.HI UR4, URZ, UR21, UR4 ;  /* 0x00000015ff047299 */ /* 0x000fe20008011604 */
[C---:B------:R-:W-:Y:S01]  /*21f0*/  VIADD R0, R82.reuse, 0x4410 ;  /* 0x0000441052007836 */ /* 0x040fe20000000000 */
[----:B--2---:R-:W-:Y:S01]  /*2200*/  USHF.L.U32 UR18, UR18, 0x7, URZ ;  /* 0x0000000712127899 */ /* 0x004fe200080006ff */
[----:B------:R-:W-:Y:S01]  /*2210*/  VIADD R82, R82, 0x4400 ;  /* 0x0000440052527836 */ /* 0x000fe20000000000 */
[----:B------:R-:W-:-:S02]  /*2220*/  UIADD3 UR4, UPT, UPT, UR9, UR4, URZ ;  /* 0x0000000409047290 */ /* 0x000fc4000fffe0ff */
[----:B------:R-:W-:Y:S01]  /*2230*/  SHF.R.U32.HI R75, RZ, 0x3, R0 ;  /* 0x00000003ff4b7819 */ /* 0x000fe20000011600 */
[----:B------:R-:W-:Y:S01]  /*2240*/  ULOP3.LUT UR18, UR18, 0x80, URZ, 0xc0, !UPT ;  /* 0x0000008012127892 */ /* 0x000fe2000f8ec0ff */
[----:B------:R-:W-:Y:S01]  /*2250*/  SHF.R.U32.HI R3, RZ, 0x3, R82 ;  /* 0x00000003ff037819 */ /* 0x000fe20000011652 */
[----:B------:R-:W-:Y:S01]  /*2260*/  USHF.R.U32.HI UR4, URZ, UR15, UR4 ;  /* 0x0000000fff047299 */ /* 0x000fe20008011604 */
[----:B------:R-:W-:Y:S01]  /*2270*/  LOP3.LUT R75, R0, 0x70, R75, 0x78, !PT ;  /* 0x00000070004b7812 */ /* 0x000fe200078e784b */
[----:B------:R-:W-:Y:S01]  /*2280*/  IMAD.MOV.U32 R0, RZ, RZ, RZ ;  /* 0x000000ffff007224 */ /* 0x000fe200078e00ff */
[----:B------:R-:W-:Y:S01]  /*2290*/  LOP3.LUT R74, R82, 0x70, R3, 0x78, !PT ;  /* 0x00000070524a7812 */ /* 0x000fe200078e7803 */
[----:B----4-:R-:W-:Y:S02]  /*22a0*/  UIMAD.WIDE.U32 UR8, UR4, UR7, URZ ;  /* 0x00000007040872a5 */ /* 0x010fe4000f8e00ff */
[----:B------:R-:W-:Y:S02]  /*22b0*/  ULEA UR16, UR29, UR20, 0x15 ;  /* 0x000000141d107291 */ /* 0x000fe4000f8ea8ff */
[----:B------:R-:W-:Y:S01]  /*22c0*/  UIADD3 UR7, UPT, UPT, UR4, -UR9, URZ ;  /* 0x8000000904077290 */ /* 0x000fe2000fffe0ff */
[----:B------:R-:W-:-:S03]  /*22d0*/  UMOV UR12, URZ ;  /* 0x000000ff000c7c82 */ /* 0x000fc60008000000 */
[----:B------:R-:W-:-:S03]  /*22e0*/  USHF.R.U32.HI UR7, URZ, UR14, UR7 ;  /* 0x0000000eff077299 */ /* 0x000fc60008011607 */
[----:B------:R-:W2:Y:S01]  /*22f0*/  S2UR UR8, SR_CgaCtaId ;  /* 0x00000000000879c3 */ /* 0x000ea20000008800 */
[----:B------:R-:W-:-:S04]  /*2300*/  UIADD3 UR7, UPT, UPT, UR9, UR7, URZ ;  /* 0x0000000709077290 */ /* 0x000fc8000fffe0ff */
[----:B------:R-:W-:-:S03]  /*2310*/  USHF.R.U32.HI UR31, URZ, UR13, UR7 ;  /* 0x0000000dff1f7299 */ /* 0x000fc60008011607 */
[----:B------:R-:W3:Y:S01]  /*2320*/  S2UR UR9, SR_CgaCtaId ;  /* 0x00000000000979c3 */ /* 0x000ee20000008800 */
[----:B------:R-:W-:-:S04]  /*2330*/  UIADD3 UR31, UPT, UPT, -UR31, URZ, URZ ;  /* 0x000000ff1f1f7290 */ /* 0x000fc8000fffe1ff */
[----:B------:R-:W-:Y:S01]  /*2340*/  UIMAD UR31, UR6, UR31, UR4 ;  /* 0x0000001f061f72a4 */ /* 0x000fe2000f8e0204 */
[----:B------:R-:W4:Y:S02]  /*2350*/  LDCU UR6, c[0x0][0x6cc] ;  /* 0x0000d980ff0677ac */ /* 0x000f240008000800 */
[----:B------:R-:W5:Y:S01]  /*2360*/  S2UR UR7, SR_CgaCtaId ;  /* 0x00000000000779c3 */ /* 0x000f620000008800 */
[----:B------:R-:W-:Y:S02]  /*2370*/  UIADD3 UR4, UPT, UPT, -UR4, URZ, URZ ;  /* 0x000000ff04047290 */ /* 0x000fe4000fffe1ff */
[----:B--2---:R-:W-:Y:S02]  /*2380*/  ULEA UR8, UR8, UR26, 0x18 ;  /* 0x0000001a08087291 */ /* 0x004fe4000f8ec0ff */
[----:B-1----:R-:W-:Y:S02]  /*2390*/  UIADD3 UR26, UP1, UPT, UR24, 0x2c0, URZ ;  /* 0x000002c0181a7890 */ /* 0x002fe4000ff3e0ff */
[----:B------:R-:W-:-:S02]  /*23a0*/  UIADD3 UR24, UP0, UPT, UR24, 0x240, URZ ;  /* 0x0000024018187890 */ /* 0x000fc4000ff1e0ff */
[----:B---3--:R-:W-:Y:S02]  /*23b0*/  ULEA UR9, UR9, UR27, 0x18 ;  /* 0x0000001b09097291 */ /* 0x008fe4000f8ec0ff */
[----:B------:R-:W-:Y:S02]  /*23c0*/  UIADD3.X UR27, UPT, UPT, URZ, UR25, URZ, UP1, !UPT ;  /* 0x00000019ff1b7290 */ /* 0x000fe40008ffe4ff */
[----:B------:R-:W-:Y:S02]  /*23d0*/  UIADD3.X UR25, UPT, UPT, URZ, UR25, URZ, UP0, !UPT ;  /* 0x00000019ff197290 */ /* 0x000fe400087fe4ff */
[----:B----4-:R-:W-:Y:S02]  /*23e0*/  UIMAD UR6, UR6, UR4, UR5 ;  /* 0x00000004060672a4 */ /* 0x010fe4000f8e0205 */
[----:B-----5:R-:W-:Y:S02]  /*23f0*/  ULEA UR7, UR7, UR17, 0x18 ;  /* 0x0000001107077291 */ /* 0x020fe4000f8ec0ff */
[----:B------:R-:W-:-:S03]  /*2400*/  ULEA.HI UR17, UR11, UR11, URZ, 0x1 ;  /* 0x0000000b0b117291 */ /* 0x000fc6000f8f08ff */
[----:B------:R-:W-:Y:S01]  /*2410*/  UMOV UR11, URZ ;  /* 0x000000ff000b7c82 */ /* 0x000fe20008000000 */
[----:B------:R-:W-:-:S12]  /*2420*/  USHF.R.S32.HI UR17, URZ, 0x1, UR17 ;  /* 0x00000001ff117899 */ /* 0x000fd80008011411 */
.L_x_32:
[----:B------:R-:W-:Y:S01]  /*2430*/  ULEA UR10, UR11, UR9, 0x3 ;  /* 0x000000090b0a7291 */ /* 0x000fe2000f8e18ff */
[----:B------:R-:W-:Y:S01]  /*2440*/  SHF.L.U32 R4, R0, 0x1f, RZ ;  /* 0x0000001f00047819 */ /* 0x000fe200000006ff */
[----:B------:R-:W1:Y:S01]  /*2450*/  LDCU UR30, c[0x0][0x6e4] ;  /* 0x0000dc80ff1e77ac */ /* 0x000e620008000800 */
[----:B------:R-:W-:Y:S02]  /*2460*/  ULEA UR28, UR11, UR16, 0x7 ;  /* 0x000000100b1c7291 */ /* 0x000fe4000f8e38ff */
[----:B------:R-:W-:-:S04]  /*2470*/  UPLOP3.LUT UP2, UPT, UPT, UPT, UPT, 0x80, 0x8 ;  /* 0x000000000008789c */ /* 0x000fc80003f4f070 */
[----:B------:R-:W2:Y:S01]  /*2480*/  SYNCS.PHASECHK.TRANS64.TRYWAIT P0, [UR10+0x40], R4 ;  /* 0x00004004ff0075a7 */ /* 0x000ea2000800110a */
[----:B------:R-:W-:Y:S02]  /*2490*/  ULEA UR6, UR6, UR18, 0x8 ;  /* 0x0000001206067291 */ /* 0x000fe4000f8e40ff */
[----:B------:R-:W-:Y:S01]  /*24a0*/  UISETP.NE.AND UP0, UPT, UR29, URZ, UPT ;  /* 0x000000ff1d00728c */ /* 0x000fe2000bf05270 */
[----:B-12---:R-:W-:Y:S10]  /*24b0*/  @!P0 BRA `(.L_x_28) ;  /* 0x0000001c003c8947 */ /* 0x006ff40003800000 */
.L_x_46:
[----:B------:R-:W-:-:S05]  /*24c0*/  UMOV UR33, URZ ;  /* 0x000000ff00217c82 */ /* 0x000fca0008000000 */
.L_x_31:
[----:B------:R-:W-:Y:S02]  /*24d0*/  USHF.L.U32 UR5, UR33, 0x5, URZ ;  /* 0x0000000521057899 */ /* 0x000fe400080006ff */
[----:B------:R-:W-:Y:S02]  /*24e0*/  USHF.R.U32.HI UR32, URZ, 0x1, UR33 ;  /* 0x00000001ff207899 */ /* 0x000fe40008011621 */
[----:B------:R-:W-:Y:S02]  /*24f0*/  UIADD3 UR4, UPT, UPT, UR28, UR5, URZ ;  /* 0x000000051c047290 */ /* 0x000fe4000fffe0ff */
[----:B------:R-:W-:-:S07]  /*2500*/  ULEA UR32, UR12, UR32, 0x2 ;  /* 0x000000200c207291 */ /* 0x000fce000f8e10ff */
[----:B-1----:R-:W2:Y:S01]  /*2510*/  LDTM.x32 R36, tmem[UR4] ;  /* 0x00000004002479ee */ /* 0x002ea200082c0000 */
[----:B-1----:R-:W1:Y:S01]  /*2520*/  LDTM.x32 R4, tmem[UR4+0x20] ;  /* 0x00002004000479ee */ /* 0x002e6200082c0000 */
[----:B------:R-:W-:-:S04]  /*2530*/  USHF.R.S32.HI UR4, URZ, 0x1f, UR32 ;  /* 0x0000001fff047899 */ /* 0x000fc80008011420 */
[----:B------:R-:W-:-:S04]  /*2540*/  ULEA.HI UR4, UR4, UR32, URZ, 0x2 ;  /* 0x0000002004047291 */ /* 0x000fc8000f8f10ff */
[----:B------:R-:W-:-:S04]  /*2550*/  ULOP3.LUT UR4, UR4, 0x3fffc, URZ, 0xc0, !UPT ;  /* 0x0003fffc04047892 */ /* 0x000fc8000f8ec0ff */
[----:B------:R-:W-:-:S06]  /*2560*/  UIADD3 UR4, UPT, UPT, UR32, -UR4, URZ ;  /* 0x8000000420047290 */ /* 0x000fcc000fffe0ff */
[----:B------:R-:W-:Y:S01]  /*2570*/  MOV R83, UR4 ;  /* 0x0000000400537c02 */ /* 0x000fe20008000f00 */
[----:B------:R-:W-:Y:S01]  /*2580*/  ULEA.HI UR4, UR32, UR32, URZ, 0x1 ;  /* 0x0000002020047291 */ /* 0x000fe2000f8f08ff */
[----:B--2---:R-:W-:Y:S01]  /*2590*/  FMUL R69, R37, UR30 ;  /* 0x0000001e25457c20 */ /* 0x004fe20008400000 */
[----:B-1----:R-:W-:Y:S01]  /*25a0*/  FMUL R3, R5, UR30 ;  /* 0x0000001e05037c20 */ /* 0x002fe20008400000 */
[----:B------:R-:W-:Y:S01]  /*25b0*/  FMUL R2, R4, UR30 ;  /* 0x0000001e04027c20 */ /* 0x000fe20008400000 */
[----:B------:R-:W-:Y:S01]  /*25c0*/  FMUL R68, R36, UR30 ;  /* 0x0000001e24447c20 */ /* 0x000fe20008400000 */
[----:B------:R-:W-:Y:S01]  /*25d0*/  FMUL R71, R39, UR30 ;  /* 0x0000001e27477c20 */ /* 0x000fe20008400000 */
[----:B------:R-:W-:Y:S01]  /*25e0*/  FMUL R70, R38, UR30 ;  /* 0x0000001e26467c20 */ /* 0x000fe20008400000 */
[----:B------:R-:W-:Y:S01]  /*25f0*/  FMUL R41, R41, UR30 ;  /* 0x0000001e29297c20 */ /* 0x000fe20008400000 */
[----:B------:R-:W-:Y:S01]  /*2600*/  FMUL R40, R40, UR30 ;  /* 0x0000001e28287c20 */ /* 0x000fe20008400000 */
[----:B------:R-:W-:Y:S01]  /*2610*/  FMUL R43, R43, UR30 ;  /* 0x0000001e2b2b7c20 */ /* 0x000fe20008400000 */
[----:B------:R-:W-:Y:S01]  /*2620*/  FMUL R42, R42, UR30 ;  /* 0x0000001e2a2a7c20 */ /* 0x000fe20008400000 */
[----:B------:R-:W-:Y:S01]  /*2630*/  FMUL2 R4, R2.F32x2.HI_LO, -1.4426950216293334961 ;  /* 0xbfb8aa3b0204784a */ /* 0x000fe20001000000 */
[----:B------:R-:W-:Y:S01]  /*2640*/  F2FP.BF16.F32.PACK_AB R37, R71, R70 ;  /* 0x000000464725723e */ /* 0x000fe200000010ff */
        /* <DEDUP_REMOVED lines=10> */
[----:B------:R1:W-:Y:S01]  /*26f0*/  MUFU.EX2 R91, R4 ;  /* 0x00000004005b7308 */ /* 0x0003e20000000800 */
[----:B------:R-:W-:Y:S01]  /*2700*/  F2FP.BF16.F32.PACK_AB R39, R43, R42 ;  /* 0x0000002a2b27723e */ /* 0x000fe200000010ff */
[----:B------:R-:W-:Y:S01]  /*2710*/  FMUL R53, R53, UR30 ;  /* 0x0000001e35357c20 */ /* 0x000fe20008400000 */
[----:B------:R-:W-:Y:S01]  /*2720*/  F2FP.BF16.F32.PACK_AB R38, R41, R40 ;  /* 0x000000282926723e */ /* 0x000fe200000010ff */
[----:B------:R-:W-:Y:S01]  /*2730*/  FMUL2 R84, R72.F32x2.HI_LO, -1.4426950216293334961 ;  /* 0xbfb8aa3b4854784a */ /* 0x000fe20001000000 */
[----:B------:R-:W-:Y:S01]  /*2740*/  F2FP.BF16.F32.PACK_AB R36, R69, R68 ;  /* 0x000000444524723e */ /* 0x000fe200000010ff */
[----:B------:R-:W-:Y:S01]  /*2750*/  FMUL R52, R52, UR30 ;  /* 0x0000001e34347c20 */ /* 0x000fe20008400000 */
[----:B------:R-:W-:Y:S01]  /*2760*/  LEA R86, R83, R74, 0xe ;  /* 0x0000004a53567211 */ /* 0x000fe200078e70ff */
[----:B------:R2:W3:Y:S01]  /*2770*/  MUFU.EX2 R90, R5 ;  /* 0x00000005005a7308 */ /* 0x0004e20000000800 */
[----:B------:R-:W-:Y:S01]  /*2780*/  F2FP.BF16.F32.PACK_AB R7, R51, R50 ;  /* 0x000000323307723e */ /* 0x000fe200000010ff */
[----:B------:R-:W-:Y:S01]  /*2790*/  FMUL R55, R55, UR30 ;  /* 0x0000001e37377c20 */ /* 0x000fe20008400000 */
[----:B------:R-:W-:Y:S01]  /*27a0*/  F2FP.BF16.F32.PACK_AB R6, R49, R48 ;  /* 0x000000303106723e */ /* 0x000fe200000010ff */
[----:B------:R-:W-:Y:S01]  /*27b0*/  FMUL R54, R54, UR30 ;  /* 0x0000001e36367c20 */ /* 0x000fe20008400000 */
[----:B------:R-:W-:Y:S01]  /*27c0*/  LEA R87, R83, R75, 0xe ;  /* 0x0000004b53577211 */ /* 0x000fe200078e70ff */
[----:B------:R-:W-:Y:S01]  /*27d0*/  FMUL R57, R57, UR30 ;  /* 0x0000001e39397c20 */ /* 0x000fe20008400000 */
[----:B------:R-:W-:Y:S01]  /*27e0*/  FMUL R56, R56, UR30 ;  /* 0x0000001e38387c20 */ /* 0x000fe20008400000 */
[----:B------:R-:W-:Y:S01]  /*27f0*/  FMUL R59, R59, UR30 ;  /* 0x0000001e3b3b7c20 */ /* 0x000fe20008400000 */
[----:B-1----:R-:W-:Y:S01]  /*2800*/  F2FP.BF16.F32.PACK_AB R4, R45, R44 ;  /* 0x0000002c2d04723e */ /* 0x002fe200000010ff */
[----:B------:R-:W-:Y:S01]  /*2810*/  FMUL R58, R58, UR30 ;  /* 0x0000001e3a3a7c20 */ /* 0x000fe20008400000 */
[----:B------:R1:W-:Y:S01]  /*2820*/  STS.128 [R86], R36 ;  /* 0x0000002456007388 */ /* 0x0003e20000000c00 */
[----:B------:R-:W-:Y:S01]  /*2830*/  MUFU.EX2 R93, R84 ;  /* 0x00000054005d7308 */ /* 0x000fe20000000800 */
[----:B------:R-:W-:Y:S01]  /*2840*/  FMUL R61, R61, UR30 ;  /* 0x0000001e3d3d7c20 */ /* 0x000fe20008400000 */
[----:B------:R-:W-:Y:S01]  /*2850*/  FMUL R63, R63, UR30 ;  /* 0x0000001e3f3f7c20 */ /* 0x000fe20008400000 */
[----:B------:R-:W-:Y:S01]  /*2860*/  FMUL R62, R62, UR30 ;  /* 0x0000001e3e3e7c20 */ /* 0x000fe20008400000 */
[----:B------:R-:W-:Y:S01]  /*2870*/  FMUL R65, R65, UR30 ;  /* 0x0000001e41417c20 */ /* 0x000fe20008400000 */
[----:B--2---:R-:W-:Y:S01]  /*2880*/  F2FP.BF16.F32.PACK_AB R5, R47, R46 ;  /* 0x0000002e2f05723e */ /* 0x004fe200000010ff */
[----:B------:R-:W-:Y:S01]  /*2890*/  FMUL R67, R67, UR30 ;  /* 0x0000001e43437c20 */ /* 0x000fe20008400000 */
[----:B------:R-:W-:Y:S01]  /*28a0*/  FMUL R66, R66, UR30 ;  /* 0x0000001e42427c20 */ /* 0x000fe20008400000 */
[----:B------:R2:W-:Y:S01]  /*28b0*/  MUFU.EX2 R96, R85 ;  /* 0x0000005500607308 */ /* 0x0005e20000000800 */
[----:B------:R-:W-:Y:S01]  /*28c0*/  FMUL R64, R64, UR30 ;  /* 0x0000001e40407c20 */ /* 0x000fe20008400000 */
[----:B------:R4:W-:Y:S01]  /*28d0*/  STS.128 [R87], R4 ;  /* 0x0000000457007388 */ /* 0x0009e20000000c00 */
[----:B------:R-:W-:Y:S01]  /*28e0*/  FMUL R60, R60, UR30 ;  /* 0x0000001e3c3c7c20 */ /* 0x000fe20008400000 */
[----:B------:R-:W-:Y:S01]  /*28f0*/  FMUL R9, R9, UR30 ;  /* 0x0000001e09097c20 */ /* 0x000fe20008400000 */
[----:B------:R-:W-:Y:S01]  /*2900*/  FMUL R8, R8, UR30 ;  /* 0x0000001e08087c20 */ /* 0x000fe20008400000 */
[----:B------:R-:W-:Y:S01]  /*2910*/  LEA R92, R83, R77, 0xe ;  /* 0x0000004d535c7211 */ /* 0x000fe200078e70ff */
[----:B------:R-:W-:Y:S01]  /*2920*/  FMUL R11, R11, UR30 ;  /* 0x0000001e0b0b7c20 */ /* 0x000fe20008400000 */
[----:B------:R-:W-:Y:S01]  /*2930*/  FMUL R10, R10, UR30 ;  /* 0x0000001e0a0a7c20 */ /* 0x000fe20008400000 */
[----:B------:R-:W-:Y:S01]  /*2940*/  FMUL R19, R19, UR30 ;  /* 0x0000001e13137c20 */ /* 0x000fe20008400000 */
[----:B------:R-:W-:Y:S01]  /*2950*/  FMUL R18, R18, UR30 ;  /* 0x0000001e12127c20 */ /* 0x000fe20008400000 */
[----:B------:R-:W-:Y:S01]  /*2960*/  FMUL R23, R23, UR30 ;  /* 0x0000001e17177c20 */ /* 0x000fe20008400000 */
[----:B------:R-:W-:Y:S01]  /*2970*/  FMUL2 R88, R10.F32x2.HI_LO, -1.4426950216293334961 ;  /* 0xbfb8aa3b0a58784a */ /* 0x000fe20001000000 */
[----:B------:R-:W-:Y:S01]  /*2980*/  ULOP3.LUT UR4, UR4, 0xfffffffe, URZ, 0xc0, !UPT ;  /* 0xfffffffe04047892 */ /* 0x000fe2000f8ec0ff */
[----:B------:R-:W-:Y:S01]  /*2990*/  FMUL R22, R22, UR30 ;  /* 0x0000001e16167c20 */ /* 0x000fe20008400000 */
[----:B---3--:R-:W-:Y:S01]  /*29a0*/  FADD R90, R90, 1 ;  /* 0x3f8000005a5a7421 */ /* 0x008fe20000000000 */
[----:B------:R-:W3:Y:S01]  /*29b0*/  MUFU.EX2 R98, R89 ;  /* 0x0000005900627308 */ /* 0x000ee20000000800 */
[----:B--2---:R-:W-:Y:S01]  /*29c0*/  FMUL2 R84, R8.F32x2.HI_LO, -1.4426950216293334961 ;  /* 0xbfb8aa3b0854784a */ /* 0x004fe20001000000 */
[----:B------:R-:W-:Y:S01]  /*29d0*/  UIADD3 UR32, UPT, UPT, UR32, -UR4, URZ ;  /* 0x8000000420207290 */ /* 0x000fe2000fffe0ff */
[----:B------:R-:W-:Y:S01]  /*29e0*/  FMUL R21, R21, UR30 ;  /* 0x0000001e15157c20 */ /* 0x000fe20008400000 */
[----:B------:R-:W-:Y:S01]  /*29f0*/  FMUL R20, R20, UR30 ;  /* 0x0000001e14147c20 */ /* 0x000fe20008400000 */
[----:B------:R-:W-:Y:S01]  /*2a00*/  FMUL R33, R33, UR30 ;  /* 0x0000001e21217c20 */ /* 0x000fe20008400000 */
[----:B-1----:R-:W-:Y:S01]  /*2a10*/  LEA R86, R83, R76, 0xe ;  /* 0x0000004c53567211 */ /* 0x002fe200078e70ff */
[----:B------:R-:W-:Y:S01]  /*2a20*/  FMUL R32, R32, UR30 ;  /* 0x0000001e20207c20 */ /* 0x000fe20008400000 */
[----:B------:R-:W-:Y:S01]  /*2a30*/  F2FP.BF16.F32.PACK_AB R39, R67, R66 ;  /* 0x000000424327723e */ /* 0x000fe200000010ff */
[----:B------:R-:W-:Y:S01]  /*2a40*/  MUFU.EX2 R84, R84 ;  /* 0x0000005400547308 */ /* 0x000fe20000000800 */
[----:B------:R-:W-:Y:S01]  /*2a50*/  F2FP.BF16.F32.PACK_AB R38, R65, R64 ;  /* 0x000000404126723e */ /* 0x000fe200000010ff */
[----:B------:R-:W-:Y:S01]  /*2a60*/  FMUL R29, R29, UR30 ;  /* 0x0000001e1d1d7c20 */ /* 0x000fe20008400000 */
[----:B------:R-:W-:Y:S01]  /*2a70*/  F2FP.BF16.F32.PACK_AB R37, R63, R62 ;  /* 0x0000003e3f25723e */ /* 0x000fe200000010ff */
[----:B------:R-:W-:Y:S01]  /*2a80*/  FMUL R28, R28, UR30 ;  /* 0x0000001e1c1c7c20 */ /* 0x000fe20008400000 */
[----:B------:R-:W-:Y:S01]  /*2a90*/  F2FP.BF16.F32.PACK_AB R36, R61, R60 ;  /* 0x0000003c3d24723e */ /* 0x000fe200000010ff */
[----:B------:R-:W-:Y:S01]  /*2aa0*/  FMUL R31, R31, UR30 ;  /* 0x0000001e1f1f7c20 */ /* 0x000fe20008400000 */
[----:B------:R-:W-:Y:S01]  /*2ab0*/  FMUL R30, R30, UR30 ;  /* 0x0000001e1e1e7c20 */ /* 0x000fe20008400000 */
[----:B----4-:R-:W-:Y:S01]  /*2ac0*/  F2FP.BF16.F32.PACK_AB R7, R59, R58 ;  /* 0x0000003a3b07723e */ /* 0x010fe200000010ff */
[----:B------:R-:W1:Y:S01]  /*2ad0*/  MUFU.EX2 R85, R85 ;  /* 0x0000005500557308 */ /* 0x000e620000000800 */
[----:B------:R-:W-:Y:S01]  /*2ae0*/  F2FP.BF16.F32.PACK_AB R6, R57, R56 ;  /* 0x000000383906723e */ /* 0x000fe200000010ff */
[----:B---3--:R-:W-:Y:S01]  /*2af0*/  FADD R98, R98, 1 ;  /* 0x3f80000062627421 */ /* 0x008fe20000000000 */
[----:B------:R-:W-:Y:S01]  /*2b00*/  F2FP.BF16.F32.PACK_AB R5, R55, R54 ;  /* 0x000000363705723e */ /* 0x000fe200000010ff */
[----:B------:R-:W-:Y:S01]  /*2b10*/  FMUL R35, R35, UR30 ;  /* 0x0000001e23237c20 */ /* 0x000fe20008400000 */
[----:B------:R-:W-:Y:S01]  /*2b20*/  F2FP.BF16.F32.PACK_AB R4, R53, R52 ;  /* 0x000000343504723e */ /* 0x000fe200000010ff */
[----:B------:R-:W-:Y:S01]  /*2b30*/  FMUL R34, R34, UR30 ;  /* 0x0000001e22227c20 */ /* 0x000fe20008400000 */
[----:B------:R-:W-:Y:S01]  /*2b40*/  LEA R83, R83, R82, 0xe ;  /* 0x0000005253537211 */ /* 0x000fe200078e70ff */
[----:B------:R-:W-:Y:S02]  /*2b50*/  MUFU.EX2 R88, R88 ;  /* 0x0000005800587308 */ /* 0x000fe40000000800 */
[----:B------:R2:W-:Y:S04]  /*2b60*/  STS.128 [R86], R4 ;  /* 0x0000000456007388 */ /* 0x0005e80000000c00 */
[----:B------:R3:W-:Y:S01]  /*2b70*/  STS.128 [R92], R36 ;  /* 0x000000245c007388 */ /* 0x0007e20000000c00 */
[----:B-1----:R-:W-:Y:S01]  /*2b80*/  FADD R85, R85, 1 ;  /* 0x3f80000055557421 */ /* 0x002fe20000000000 */
[----:B--2---:R-:W-:Y:S01]  /*2b90*/  FMUL R5, R13, UR30 ;  /* 0x0000001e0d057c20 */ /* 0x004fe20008400000 */
[----:B------:R-:W-:Y:S01]  /*2ba0*/  FMUL R4, R12, UR30 ;  /* 0x0000001e0c047c20 */ /* 0x000fe20008400000 */
[----:B------:R-:W-:Y:S01]  /*2bb0*/  FMUL R13, R17, UR30 ;  /* 0x0000001e110d7c20 */ /* 0x000fe20008400000 */
[----:B------:R-:W-:Y:S01]  /*2bc0*/  FMUL R12, R16, UR30 ;  /* 0x0000001e100c7c20 */ /* 0x000fe20008400000 */
[----:B------:R-:W-:Y:S01]  /*2bd0*/  FMUL R7, R15, UR30 ;  /* 0x0000001e0f077c20 */ /* 0x000fe20008400000 */
[----:B------:R-:W-:Y:S01]  /*2be0*/  FMUL2 R86, R4.F32x2.HI_LO, -1.4426950216293334961 ;  /* 0xbfb8aa3b0456784a */ /* 0x000fe20001000000 */
[----:B------:R-:W-:Y:S01]  /*2bf0*/  MUFU.RCP R15, R90 ;  /* 0x0000005a000f7308 */ /* 0x000fe20000001000 */
[----:B------:R-:W-:Y:S01]  /*2c00*/  FMUL R6, R14, UR30 ;  /* 0x0000001e0e067c20 */ /* 0x000fe20008400000 */
[----:B---3--:R-:W-:-:S02]  /*2c10*/  FMUL2 R36, R12.F32x2.HI_LO, -1.4426950216293334961 ;  /* 0xbfb8aa3b0c24784a */ /* 0x008fc40001000000 */
[----:B------:R-:W-:Y:S01]  /*2c20*/  FADD R14, R91, 1 ;  /* 0x3f8000005b0e7421 */ /* 0x000fe20000000000 */
[----:B------:R-:W-:-:S03]  /*2c30*/  FMUL2 R38, R6.F32x2.HI_LO, -1.4426950216293334961 ;  /* 0xbfb8aa3b0626784a */ /* 0x000fc60001000000 */
[----:B------:R1:W-:Y:S08]  /*2c40*/  MUFU.EX2 R97, R86 ;  /* 0x0000005600617308 */ /* 0x0003f00000000800 */
[----:B------:R2:W-:Y:S08]  /*2c50*/  MUFU.EX2 R92, R87 ;  /* 0x00000057005c7308 */ /* 0x0005f00000000800 */
[----:B------:R3:W-:Y:S01]  /*2c60*/  MUFU.EX2 R89, R36 ;  /* 0x0000002400597308 */ /* 0x0007e20000000800 */
[----:B-1----:R-:W-:-:S07]  /*2c70*/  FADD R86, R96, 1 ;  /* 0x3f80000060567421 */ /* 0x002fce0000000000 */
[----:B------:R-:W-:Y:S01]  /*2c80*/  MUFU.RCP R17, R86 ;  /* 0x0000005600117308 */ /* 0x000fe20000001000 */
[----:B--2---:R-:W-:-:S07]  /*2c90*/  FADD R87, R93, 1 ;  /* 0x3f8000005d577421 */ /* 0x004fce0000000000 */
[----:B------:R-:W1:Y:S01]  /*2ca0*/  MUFU.RCP R16, R87 ;  /* 0x0000005700107308 */ /* 0x000e620000001000 */
[----:B---3--:R-:W-:-:S07]  /*2cb0*/  FADD R36, R84, 1 ;  /* 0x3f80000054247421 */ /* 0x008fce0000000000 */
[----:B------:R-:W-:Y:S08]  /*2cc0*/  MUFU.EX2 R95, R38 ;  /* 0x00000026005f7308 */ /* 0x000ff00000000800 */
[----:B------:R2:W-:Y:S01]  /*2cd0*/  MUFU.EX2 R94, R39 ;  /* 0x00000027005e7308 */ /* 0x0005e20000000800 */
[----:B-1----:R-:W-:-:S04]  /*2ce0*/  FMUL2 R16, R16.F32x2.HI_LO, R72.F32x2.HI_LO ;  /* 0x000000481010724a */ /* 0x002fc80000000000 */
[----:B------:R-:W-:Y:S02]  /*2cf0*/  FMUL2 R16, R16.F32x2.HI_LO, R70.F32x2.HI_LO ;  /* 0x000000461010724a */ /* 0x000fe40000000000 */
[----:B------:R-:W-:Y:S01]  /*2d00*/  FADD R70, R88, 1 ;  /* 0x3f80000058467421 */ /* 0x000fe20000000000 */
[----:B------:R-:W-:Y:S08]  /*2d10*/  MUFU.EX2 R93, R37 ;  /* 0x00000025005d7308 */ /* 0x000ff00000000800 */
[----:B------:R-:W-:Y:S01]  /*2d20*/  MUFU.RCP R36, R36 ;  /* 0x0000002400247308 */ /* 0x000fe20000001000 */
[----:B--2---:R-:W-:-:S07]  /*2d30*/  FMUL2 R38, R18.F32x2.HI_LO, -1.4426950216293334961 ;  /* 0xbfb8aa3b1226784a */ /* 0x004fce0001000000 */
[----:B------:R-:W1:Y:S08]  /*2d40*/  MUFU.RCP R37, R85 ;  /* 0x0000005500257308 */ /* 0x000e700000001000 */
[----:B------:R-:W2:Y:S08]  /*2d50*/  MUFU.EX2 R91, R38 ;  /* 0x00000026005b7308 */ /* 0x000eb00000000800 */
[----:B------:R-:W3:Y:S01]  /*2d60*/  MUFU.EX2 R96, R39 ;  /* 0x0000002700607308 */ /* 0x000ee20000000800 */
[----:B-1----:R-:W-:-:S02]  /*2d70*/  FMUL2 R36, R36.F32x2.HI_LO, R8.F32x2.HI_LO ;  /* 0x000000082424724a */ /* 0x002fc40000000000 */
[----:B------:R-:W-:Y:S02]  /*2d80*/  FMUL2 R84, R22.F32x2.HI_LO, -1.4426950216293334961 ;  /* 0xbfb8aa3b1654784a */ /* 0x000fe40001000000 */
[----:B------:R-:W-:Y:S02]  /*2d90*/  FMUL2 R36, R36.F32x2.HI_LO, R40.F32x2.HI_LO ;  /* 0x000000282424724a */ /* 0x000fe40000000000 */
[----:B------:R-:W-:Y:S01]  /*2da0*/  FADD R40, R97, 1 ;  /* 0x3f80000061287421 */ /* 0x000fe20000000000 */
[----:B------:R-:W-:Y:S01]  /*2db0*/  MUFU.RCP R38, R70 ;  /* 0x0000004600267308 */ /* 0x000fe20000001000 */
[----:B------:R-:W-:Y:S01]  /*2dc0*/  FADD R97, R95, 1 ;  /* 0x3f8000005f617421 */ /* 0x000fe20000000000 */
[----:B--2---:R-:W-:-:S06]  /*2dd0*/  FADD R91, R91, 1 ;  /* 0x3f8000005b5b7421 */ /* 0x004fcc0000000000 */
[----:B------:R-:W1:Y:S01]  /*2de0*/  MUFU.RCP R39, R98 ;  /* 0x0000006200277308 */ /* 0x000e620000001000 */
[----:B---3--:R-:W-:-:S07]  /*2df0*/  FADD R96, R96, 1 ;  /* 0x3f80000060607421 */ /* 0x008fce0000000000 */
[----:B------:R-:W2:Y:S08]  /*2e00*/  MUFU.RCP R14, R14 ;  /* 0x0000000e000e7308 */ /* 0x000eb00000001000 */
[----:B------:R3:W-:Y:S01]  /*2e10*/  MUFU.EX2 R88, R84 ;  /* 0x0000005400587308 */ /* 0x0007e20000000800 */
[----:B-1----:R-:W-:Y:S01]  /*2e20*/  FMUL2 R38, R38.F32x2.HI_LO, R10.F32x2.HI_LO ;  /* 0x0000000a2626724a */ /* 0x002fe20000000000 */
[----:B------:R-:W-:-:S02]  /*2e30*/  F2FP.BF16.F32.PACK_AB R11, R11, R10 ;  /* 0x0000000a0b0b723e */ /* 0x000fc400000010ff */
[----:B------:R-:W-:Y:S01]  /*2e40*/  F2FP.BF16.F32.PACK_AB R10, R9, R8 ;  /* 0x00000008090a723e */ /* 0x000fe200000010ff */
[----:B------:R-:W-:Y:S02]  /*2e50*/  FMUL2 R38, R38.F32x2.HI_LO, R42.F32x2.HI_LO ;  /* 0x0000002a2626724a */ /* 0x000fe40000000000 */
[----:B------:R-:W-:Y:S01]  /*2e60*/  FMUL R43, R25, UR30 ;  /* 0x0000001e192b7c20 */ /* 0x000fe20008400000 */
[----:B------:R-:W-:Y:S01]  /*2e70*/  FMUL R42, R24, UR30 ;  /* 0x0000001e182a7c20 */ /* 0x000fe20008400000 */
[----:B--2---:R-:W-:Y:S01]  /*2e80*/  FMUL2 R14, R14.F32x2.HI_LO, R2.F32x2.HI_LO ;  /* 0x000000020e0e724a */ /* 0x004fe20000000000 */
[----:B------:R-:W-:Y:S01]  /*2e90*/  MUFU.RCP R24, R97 ;  /* 0x0000006100187308 */ /* 0x000fe20000001000 */
[----:B------:R-:W-:Y:S02]  /*2ea0*/  FMUL2 R8, R34.F32x2.HI_LO, -1.4426950216293334961 ;  /* 0xbfb8aa3b2208784a */ /* 0x000fe40001000000 */
[----:B------:R-:W-:Y:S02]  /*2eb0*/  FMUL2 R14, R14.F32x2.HI_LO, R68.F32x2.HI_LO ;  /* 0x000000440e0e724a */ /* 0x000fe40000000000 */
[----:B------:R-:W-:-:S02]  /*2ec0*/  FMUL2 R68, R20.F32x2.HI_LO, -1.4426950216293334961 ;  /* 0xbfb8aa3b1444784a */ /* 0x000fc40001000000 */
[----:B---3--:R-:W-:Y:S01]  /*2ed0*/  FADD R84, R94, 1 ;  /* 0x3f8000005e547421 */ /* 0x008fe20000000000 */
[----:B------:R-:W-:Y:S01]  /*2ee0*/  MUFU.RCP R40, R40 ;  /* 0x0000002800287308 */ /* 0x000fe20000001000 */
[----:B------:R-:W-:-:S07]  /*2ef0*/  FMUL2 R70, R42.F32x2.HI_LO, -1.4426950216293334961 ;  /* 0xbfb8aa3b2a46784a */ /* 0x000fce0001000000 */
[----:B------:R-:W1:Y:S08]  /*2f00*/  MUFU.RCP R25, R84 ;  /* 0x0000005400197308 */ /* 0x000e700000001000 */
[----:B------:R2:W-:Y:S08]  /*2f10*/  MUFU.EX2 R86, R68 ;  /* 0x0000004400567308 */ /* 0x0005f00000000800 */
[----:B------:R3:W-:Y:S01]  /*2f20*/  MUFU.EX2 R87, R69 ;  /* 0x0000004500577308 */ /* 0x0007e20000000800 */
[----:B-1----:R-:W-:-:S02]  /*2f30*/  FMUL2 R24, R24.F32x2.HI_LO, R6.F32x2.HI_LO ;  /* 0x000000061818724a */ /* 0x002fc40000000000 */
[----:B------:R-:W-:Y:S02]  /*2f40*/  FADD R84, R93, 1 ;  /* 0x3f8000005d547421 */ /* 0x000fe40000000000 */
[----:B------:R-:W-:-:S03]  /*2f50*/  FMUL2 R46, R24.F32x2.HI_LO, R46.F32x2.HI_LO ;  /* 0x0000002e182e724a */ /* 0x000fc60000000000 */
[----:B------:R-:W-:Y:S01]  /*2f60*/  MUFU.RCP R24, R91 ;  /* 0x0000005b00187308 */ /* 0x000fe20000001000 */
[----:B--2---:R-:W-:-:S07]  /*2f70*/  FADD R68, R92, 1 ;  /* 0x3f8000005c447421 */ /* 0x004fce0000000000 */
[----:B------:R-:W1:Y:S01]  /*2f80*/  MUFU.RCP R25, R96 ;  /* 0x0000006000197308 */ /* 0x000e620000001000 */
[----:B---3--:R-:W-:-:S07]  /*2f90*/  FMUL R69, R27, UR30 ;  /* 0x0000001e1b457c20 */ /* 0x008fce0008400000 */
[----:B------:R2:W3:Y:S08]  /*2fa0*/  MUFU.RCP R41, R68 ;  /* 0x0000004400297308 */ /* 0x0004f00000001000 */
[----:B------:R4:W-:Y:S01]  /*2fb0*/  MUFU.RCP R27, R84 ;  /* 0x00000054001b7308 */ /* 0x0009e20000001000 */
[----:B-1----:R-:W-:-:S04]  /*2fc0*/  FMUL2 R24, R24.F32x2.HI_LO, R18.F32x2.HI_LO ;  /* 0x000000121818724a */ /* 0x002fc80000000000 */
[----:B------:R-:W-:Y:S02]  /*2fd0*/  FMUL2 R50, R24.F32x2.HI_LO, R50.F32x2.HI_LO ;  /* 0x000000321832724a */ /* 0x000fe40000000000 */
[----:B------:R-:W-:Y:S01]  /*2fe0*/  FMUL2 R24, R32.F32x2.HI_LO, -1.4426950216293334961 ;  /* 0xbfb8aa3b2018784a */ /* 0x000fe20001000000 */
[----:B------:R-:W1:Y:S01]  /*2ff0*/  MUFU.EX2 R92, R70 ;  /* 0x00000046005c7308 */ /* 0x000e620000000800 */
[----:B--2---:R-:W-:Y:S01]  /*3000*/  FMUL R68, R26, UR30 ;  /* 0x0000001e1a447c20 */ /* 0x004fe20008400000 */
[----:B------:R-:W-:Y:S01]  /*3010*/  FADD R26, R89, 1 ;  /* 0x3f800000591a7421 */ /* 0x000fe20000000000 */
[----:B---3--:R-:W-:-:S04]  /*3020*/  FMUL2 R40, R40.F32x2.HI_LO, R4.F32x2.HI_LO ;  /* 0x000000042828724a */ /* 0x008fc80000000000 */
[----:B------:R-:W-:Y:S01]  /*3030*/  FMUL2 R40, R40.F32x2.HI_LO, R44.F32x2.HI_LO ;  /* 0x0000002c2828724a */ /* 0x000fe20000000000 */
[----:B------:R-:W2:Y:S01]  /*3040*/  MUFU.RCP R26, R26 ;  /* 0x0000001a001a7308 */ /* 0x000ea20000001000 */
[----:B------:R-:W-:Y:S02]  /*3050*/  FMUL2 R44, R68.F32x2.HI_LO, -1.4426950216293334961 ;  /* 0xbfb8aa3b442c784a */ /* 0x000fe40001000000 */
[----:B----4-:R-:W-:Y:S01]  /*3060*/  FADD R84, R86, 1 ;  /* 0x3f80000056547421 */ /* 0x010fe20000000000 */
[----:B------:R-:W-:Y:S02]  /*3070*/  F2FP.BF16.F32.PACK_AB R40, R41, R40 ;  /* 0x000000282928723e */ /* 0x000fe400000010ff */
[----:B------:R-:W-:Y:S02]  /*3080*/  F2FP.BF16.F32.PACK_AB R41, R47, R46 ;  /* 0x0000002e2f29723e */ /* 0x000fe400000010ff */
[----:B------:R3:W4:Y:S01]  /*3090*/  MUFU.EX2 R94, R71 ;  /* 0x00000047005e7308 */ /* 0x0007220000000800 */
[----:B-1----:R-:W-:-:S07]  /*30a0*/  FADD R86, R92, 1 ;  /* 0x3f8000005c567421 */ /* 0x002fce0000000000 */
[----:B------:R1:W-:Y:S01]  /*30b0*/  MUFU.EX2 R90, R85 ;  /* 0x00000055005a7308 */ /* 0x0003e20000000800 */
[----:B--2---:R-:W-:-:S07]  /*30c0*/  FMUL2 R26, R26.F32x2.HI_LO, R12.F32x2.HI_LO ;  /* 0x0000000c1a1a724a */ /* 0x004fce0000000000 */
[----:B------:R2:W-:Y:S01]  /*30d0*/  MUFU.EX2 R96, R25 ;  /* 0x0000001900607308 */ /* 0x0005e20000000800 */
[----:B---3--:R-:W-:-:S07]  /*30e0*/  FMUL2 R70, R28.F32x2.HI_LO, -1.4426950216293334961 ;  /* 0xbfb8aa3b1c46784a */ /* 0x008fce0001000000 */
[----:B------:R-:W3:Y:S01]  /*30f0*/  MUFU.EX2 R24, R24 ;  /* 0x0000001800187308 */ /* 0x000ee20000000800 */
[----:B-1----:R-:W-:Y:S01]  /*3100*/  FADD R85, R87, 1 ;  /* 0x3f80000057557421 */ /* 0x002fe20000000000 */
[----:B----4-:R-:W-:-:S06]  /*3110*/  FADD R87, R94, 1 ;  /* 0x3f8000005e577421 */ /* 0x010fcc0000000000 */
[----:B------:R-:W-:Y:S01]  /*3120*/  MUFU.EX2 R95, R44 ;  /* 0x0000002c005f7308 */ /* 0x000fe20000000800 */
[----:B--2---:R-:W-:Y:S02]  /*3130*/  F2FP.BF16.F32.PACK_AB R25, R7, R6 ;  /* 0x000000060719723e */ /* 0x004fe400000010ff */
[----:B------:R-:W-:Y:S02]  /*3140*/  F2FP.BF16.F32.PACK_AB R6, R43, R42 ;  /* 0x0000002a2b06723e */ /* 0x000fe400000010ff */
[----:B------:R-:W-:-:S03]  /*3150*/  F2FP.BF16.F32.PACK_AB R7, R69, R68 ;  /* 0x000000444507723e */ /* 0x000fc600000010ff */
[----:B------:R1:W2:Y:S01]  /*3160*/  MUFU.EX2 R97, R45 ;  /* 0x0000002d00617308 */ /* 0x0002a20000000800 */
[----:B---3--:R-:W-:Y:S01]  /*3170*/  FADD R92, R24, 1 ;  /* 0x3f800000185c7421 */ /* 0x008fe20000000000 */
[----:B------:R-:W-:Y:S02]  /*3180*/  F2FP.BF16.F32.PACK_AB R24, R5, R4 ;  /* 0x000000040518723e */ /* 0x000fe400000010ff */
[----:B------:R-:W-:Y:S02]  /*3190*/  IADD3 R4, PT, PT, R83, 0x40, RZ ;  /* 0x0000004053047810 */ /* 0x000fe40007ffe0ff */
[----:B------:R-:W-:Y:S02]  /*31a0*/  F2FP.BF16.F32.PACK_AB R5, R23, R22 ;  /* 0x000000161705723e */ /* 0x000fe400000010ff */
[----:B------:R3:W4:Y:S08]  /*31b0*/  MUFU.EX2 R93, R70 ;  /* 0x00000046005d7308 */ /* 0x0007300000000800 */
[----:B------:R-:W-:Y:S01]  /*31c0*/  MUFU.RCP R86, R86 ;  /* 0x0000005600567308 */ /* 0x000fe20000001000 */
[----:B-1----:R-:W-:-:S02]  /*31d0*/  FMUL2 R44, R26.F32x2.HI_LO, R48.F32x2.HI_LO ;  /* 0x000000301a2c724a */ /* 0x002fc40000000000 */
[----:B------:R-:W-:Y:S02]  /*31e0*/  FMUL2 R26, R30.F32x2.HI_LO, -1.4426950216293334961 ;  /* 0xbfb8aa3b1e1a784a */ /* 0x000fe40001000000 */
[----:B--2---:R-:W-:-:S03]  /*31f0*/  FADD R89, R97, 1 ;  /* 0x3f80000061597421 */ /* 0x004fc60000000000 */
[----:B------:R1:W2:Y:S01]  /*3200*/  MUFU.EX2 R49, R71 ;  /* 0x0000004700317308 */ /* 0x0002a20000000800 */
[----:B---3--:R-:W-:Y:S01]  /*3210*/  FADD R70, R88, 1 ;  /* 0x3f80000058467421 */ /* 0x008fe20000000000 */
[----:B----4-:R-:W-:Y:S01]  /*3220*/  FADD R48, R93, 1 ;  /* 0x3f8000005d307421 */ /* 0x010fe20000000000 */
[----:B------:R-:W-:-:S05]  /*3230*/  FADD R88, R95, 1 ;  /* 0x3f8000005f587421 */ /* 0x000fca0000000000 */
[----:B------:R-:W3:Y:S08]  /*3240*/  MUFU.RCP R87, R87 ;  /* 0x0000005700577308 */ /* 0x000ef00000001000 */
[----:B------:R4:W-:Y:S01]  /*3250*/  MUFU.EX2 R98, R9 ;  /* 0x0000000900627308 */ /* 0x0009e20000000800 */
[----:B-1----:R-:W-:Y:S01]  /*3260*/  FADD R71, R90, 1 ;  /* 0x3f8000005a477421 */ /* 0x002fe20000000000 */
[----:B--2---:R-:W-:-:S06]  /*3270*/  FADD R49, R49, 1 ;  /* 0x3f80000031317421 */ /* 0x004fcc0000000000 */
[----:B------:R-:W1:Y:S01]  /*3280*/  MUFU.EX2 R26, R26 ;  /* 0x0000001a001a7308 */ /* 0x000e620000000800 */
[----:B---3--:R-:W-:Y:S01]  /*3290*/  FMUL2 R86, R86.F32x2.HI_LO, R42.F32x2.HI_LO ;  /* 0x0000002a5656724a */ /* 0x008fe20000000000 */
[----:B------:R-:W-:Y:S02]  /*32a0*/  SHF.R.U32.HI R43, RZ, 0x3, R4 ;  /* 0x00000003ff2b7819 */ /* 0x000fe40000011604 */
[----:B------:R-:W-:Y:S01]  /*32b0*/  F2FP.BF16.F32.PACK_AB R42, R45, R44 ;  /* 0x0000002c2d2a723e */ /* 0x000fe200000010ff */
[----:B------:R-:W-:Y:S01]  /*32c0*/  FMUL2 R86, R86.F32x2.HI_LO, R56.F32x2.HI_LO ;  /* 0x000000385656724a */ /* 0x000fe20000000000 */
[----:B------:R-:W-:Y:S02]  /*32d0*/  LOP3.LUT R43, R4, 0x70, R43, 0x78, !PT ;  /* 0x00000070042b7812 */ /* 0x000fe400078e782b */
[----:B------:R-:W2:Y:S01]  /*32e0*/  MUFU.EX2 R91, R27 ;  /* 0x0000001b005b7308 */ /* 0x000ea20000000800 */
[----:B----4-:R-:W-:Y:S01]  /*32f0*/  F2FP.BF16.F32.PACK_AB R9, R73, R72 ;  /* 0x000000484909723e */ /* 0x010fe200000010ff */
[----:B------:R-:W-:Y:S01]  /*3300*/  FADD R73, R96, 1 ;  /* 0x3f80000060497421 */ /* 0x000fe20000000000 */
[----:B------:R-:W-:-:S05]  /*3310*/  F2FP.BF16.F32.PACK_AB R4, R21, R20 ;  /* 0x000000141504723e */ /* 0x000fca00000010ff */
[----:B------:R-:W-:Y:S01]  /*3320*/  MUFU.RCP R84, R84 ;  /* 0x0000005400547308 */ /* 0x000fe20000001000 */
[----:B-1----:R-:W-:Y:S01]  /*3330*/  FADD R90, R26, 1 ;  /* 0x3f8000001a5a7421 */ /* 0x002fe20000000000 */
[----:B------:R-:W-:-:S06]  /*3340*/  F2FP.BF16.F32.PACK_AB R26, R13, R12 ;  /* 0x0000000c0d1a723e */ /* 0x000fcc00000010ff */
[----:B------:R-:W1:Y:S01]  /*3350*/  MUFU.RCP R85, R85 ;  /* 0x0000005500557308 */ /* 0x000e620000001000 */
[----:B--2---:R-:W-:-:S07]  /*3360*/  FADD R91, R91, 1 ;  /* 0x3f8000005b5b7421 */ /* 0x004fce0000000000 */
[----:B------:R2:W3:Y:S08]  /*3370*/  MUFU.EX2 R27, R8 ;  /* 0x00000008001b7308 */ /* 0x0004f00000000800 */
[----:B------:R-:W-:Y:S01]  /*3380*/  MUFU.RCP R70, R70 ;  /* 0x0000004600467308 */ /* 0x000fe20000001000 */
[----:B-1----:R-:W-:Y:S01]  /*3390*/  FMUL2 R12, R84.F32x2.HI_LO, R20.F32x2.HI_LO ;  /* 0x00000014540c724a */ /* 0x002fe20000000000 */
[----:B------:R-:W-:-:S02]  /*33a0*/  IADD3 R20, PT, PT, R83, 0x50, RZ ;  /* 0x0000005053147810 */ /* 0x000fc40007ffe0ff */
[----:B------:R-:W-:Y:S01]  /*33b0*/  F2FP.BF16.F32.PACK_AB R21, R31, R30 ;  /* 0x0000001e1f15723e */ /* 0x000fe200000010ff */
[----:B------:R-:W-:-:S03]  /*33c0*/  FMUL2 R12, R12.F32x2.HI_LO, R52.F32x2.HI_LO ;  /* 0x000000340c0c724a */ /* 0x000fc60000000000 */
[----:B------:R-:W1:Y:S01]  /*33d0*/  MUFU.RCP R71, R71 ;  /* 0x0000004700477308 */ /* 0x000e620000001000 */
[----:B--2---:R-:W-:Y:S01]  /*33e0*/  F2FP.BF16.F32.PACK_AB R8, R3, R2 ;  /* 0x000000020308723e */ /* 0x004fe200000010ff */
[----:B---3--:R-:W-:Y:S01]  /*33f0*/  FADD R2, R27, 1 ;  /* 0x3f8000001b027421 */ /* 0x008fe20000000000 */
[----:B------:R-:W-:Y:S01]  /*3400*/  F2FP.BF16.F32.PACK_AB R27, R19, R18 ;  /* 0x00000012131b723e */ /* 0x000fe200000010ff */
[----:B------:R-:W-:Y:S02]  /*3410*/  FADD R3, R98, 1 ;  /* 0x3f80000062037421 */ /* 0x000fe40000000000 */
[----:B------:R2:W-:Y:S02]  /*3420*/  STS.128 [R43], R8 ;  /* 0x000000082b007388 */ /* 0x0005e40000000c00 */
[----:B------:R-:W-:Y:S08]  /*3430*/  MUFU.RCP R72, R92 ;  /* 0x0000005c00487308 */ /* 0x000ff00000001000 */
[----:B------:R-:W3:Y:S01]  /*3440*/  MUFU.RCP R73, R73 ;  /* 0x0000004900497308 */ /* 0x000ee20000001000 */
[----:B-1----:R-:W-:Y:S01]  /*3450*/  FMUL2 R18, R70.F32x2.HI_LO, R22.F32x2.HI_LO ;  /* 0x000000164612724a */ /* 0x002fe20000000000 */
[----:B------:R-:W-:-:S02]  /*3460*/  F2FP.BF16.F32.PACK_AB R22, R33, R32 ;  /* 0x000000202116723e */ /* 0x000fc400000010ff */
[----:B------:R-:W-:Y:S01]  /*3470*/  F2FP.BF16.F32.PACK_AB R23, R35, R34 ;  /* 0x000000222317723e */ /* 0x000fe200000010ff */
[----:B------:R-:W-:-:S03]  /*3480*/  FMUL2 R18, R18.F32x2.HI_LO, R54.F32x2.HI_LO ;  /* 0x000000361212724a */ /* 0x000fc60000000000 */
[----:B------:R-:W-:Y:S08]  /*3490*/  MUFU.RCP R48, R48 ;  /* 0x0000003000307308 */ /* 0x000ff00000001000 */
[----:B------:R-:W1:Y:S01]  /*34a0*/  MUFU.RCP R49, R49 ;  /* 0x0000003100317308 */ /* 0x000e620000001000 */
[----:B---3--:R-:W-:Y:S01]  /*34b0*/  FMUL2 R72, R72.F32x2.HI_LO, R32.F32x2.HI_LO ;  /* 0x000000204848724a */ /* 0x008fe20000000000 */
[----:B------:R-:W-:-:S02]  /*34c0*/  SHF.R.U32.HI R33, RZ, 0x3, R20 ;  /* 0x00000003ff217819 */ /* 0x000fc40000011614 */
[----:B--2---:R-:W-:Y:S01]  /*34d0*/  IADD3 R8, PT, PT, R83, 0x60, RZ ;  /* 0x0000006053087810 */ /* 0x004fe20007ffe0ff */
[----:B------:R-:W-:Y:S01]  /*34e0*/  FMUL2 R72, R72.F32x2.HI_LO, R64.F32x2.HI_LO ;  /* 0x000000404848724a */ /* 0x000fe20000000000 */
[----:B------:R-:W-:Y:S02]  /*34f0*/  IADD3 R83, PT, PT, R83, 0x70, RZ ;  /* 0x0000007053537810 */ /* 0x000fe40007ffe0ff */
[----:B------:R-:W-:Y:S01]  /*3500*/  MUFU.RCP R2, R2 ;  /* 0x0000000200027308 */ /* 0x000fe20000001000 */
[----:B------:R-:W-:Y:S02]  /*3510*/  SHF.R.U32.HI R9, RZ, 0x3, R8 ;  /* 0x00000003ff097819 */ /* 0x000fe40000011608 */
[----:B------:R-:W-:Y:S02]  /*3520*/  SHF.R.U32.HI R10, RZ, 0x3, R83 ;  /* 0x00000003ff0a7819 */ /* 0x000fe40000011653 */
[----:B------:R-:W-:Y:S02]  /*3530*/  LOP3.LUT R33, R20, 0x70, R33, 0x78, !PT ;  /* 0x0000007014217812 */ /* 0x000fe400078e7821 */
[-C--:B------:R-:W-:Y:S01]  /*3540*/  F2FP.BF16.F32.PACK_AB R20, R29, R28.reuse ;  /* 0x0000001c1d14723e */ /* 0x080fe200000010ff */
[----:B------:R-:W2:Y:S01]  /*3550*/  MUFU.RCP R3, R3 ;  /* 0x0000000300037308 */ /* 0x000ea20000001000 */
[----:B-1----:R-:W-:Y:S01]  /*3560*/  FMUL2 R48, R48.F32x2.HI_LO, R28.F32x2.HI_LO ;  /* 0x0000001c3030724a */ /* 0x002fe20000000000 */
[----:B------:R-:W-:Y:S01]  /*3570*/  LOP3.LUT R29, R8, 0x70, R9, 0x78, !PT ;  /* 0x00000070081d7812 */ /* 0x000fe200078e7809 */
[----:B------:R1:W-:Y:S01]  /*3580*/  STS.128 [R33], R24 ;  /* 0x0000001821007388 */ /* 0x0003e20000000c00 */
[----:B------:R-:W-:Y:S01]  /*3590*/  LOP3.LUT R28, R83, 0x70, R10, 0x78, !PT ;  /* 0x00000070531c7812 */ /* 0x000fe200078e780a */
[----:B------:R-:W-:Y:S01]  /*35a0*/  FMUL2 R48, R48.F32x2.HI_LO, R60.F32x2.HI_LO ;  /* 0x0000003c3030724a */ /* 0x000fe20000000000 */
[----:B------:R-:W-:Y:S01]  /*35b0*/  F2FP.BF16.F32.PACK_AB R10, R73, R72 ;  /* 0x00000048490a723e */ /* 0x000fe200000010ff */
[----:B------:R3:W-:Y:S01]  /*35c0*/  STS.128 [R29], R4 ;  /* 0x000000041d007388 */ /* 0x0007e20000000c00 */
[----:B------:R-:W-:Y:S01]  /*35d0*/  MUFU.RCP R88, R88 ;  /* 0x0000005800587308 */ /* 0x000fe20000001000 */
[----:B------:R-:W-:-:S02]  /*35e0*/  F2FP.BF16.F32.PACK_AB R43, R51, R50 ;  /* 0x00000032332b723e */ /* 0x000fc400000010ff */
[----:B------:R3:W-:Y:S01]  /*35f0*/  STS.128 [R28], R20 ;  /* 0x000000141c007388 */ /* 0x0007e20000000c00 */
[----:B------:R-:W-:Y:S01]  /*3600*/  F2FP.BF16.F32.PACK_AB R8, R49, R48 ;  /* 0x000000303108723e */ /* 0x000fe200000010ff */
[----:B------:R4:W-:Y:S06]  /*3610*/  MEMBAR.ALL.CTA ;  /* 0x0000000000007992 */ /* 0x0009ec0000008000 */
[----:B----4-:R-:W4:Y:S01]  /*3620*/  FENCE.VIEW.ASYNC.S ;  /* 0x00000000000073c6 */ /* 0x010f220000000000 */
[----:B------:R-:W5:Y:S01]  /*3630*/  MUFU.RCP R89, R89 ;  /* 0x0000005900597308 */ /* 0x000f620000001000 */
[----:B--2---:R-:W-:-:S04]  /*3640*/  FMUL2 R2, R2.F32x2.HI_LO, R34.F32x2.HI_LO ;  /* 0x000000220202724a */ /* 0x004fc80000000000 */
[----:B------:R-:W-:-:S03]  /*3650*/  FMUL2 R2, R2.F32x2.HI_LO, R66.F32x2.HI_LO ;  /* 0x000000420202724a */ /* 0x000fc60000000000 */
[----:B------:R-:W-:Y:S02]  /*3660*/  MUFU.RCP R90, R90 ;  /* 0x0000005a005a7308 */ /* 0x000fe40000001000 */
[----:B------:R-:W-:Y:S02]  /*3670*/  F2FP.BF16.F32.PACK_AB R11, R3, R2 ;  /* 0x00000002030b723e */ /* 0x000fe400000010ff */
[----:B------:R-:W-:-:S04]  /*3680*/  MOV R2, UR32 ;  /* 0x0000002000027c02 */ /* 0x000fc80008000f00 */
[----:B------:R-:W2:Y:S01]  /*3690*/  MUFU.RCP R91, R91 ;  /* 0x0000005b005b7308 */ /* 0x000ea20000001000 */
[----:B-----5:R-:W-:Y:S01]  /*36a0*/  FMUL2 R88, R88.F32x2.HI_LO, R68.F32x2.HI_LO ;  /* 0x000000445858724a */ /* 0x020fe20000000000 */
[----:B-1----:R-:W-:Y:S02]  /*36b0*/  F2FP.BF16.F32.PACK_AB R24, R13, R12 ;  /* 0x0000000c0d18723e */ /* 0x002fe400000010ff */
[----:B------:R-:W-:Y:S01]  /*36c0*/  F2FP.BF16.F32.PACK_AB R13, R17, R16 ;  /* 0x00000010110d723e */ /* 0x000fe200000010ff */
[----:B------:R-:W-:Y:S01]  /*36d0*/  FMUL2 R88, R88.F32x2.HI_LO, R58.F32x2.HI_LO ;  /* 0x0000003a5858724a */ /* 0x000fe20000000000 */
[----:B------:R-:W-:Y:S02]  /*36e0*/  F2FP.BF16.F32.PACK_AB R12, R15, R14 ;  /* 0x0000000e0f0c723e */ /* 0x000fe400000010ff */
[C---:B------:R-:W-:Y:S02]  /*36f0*/  LEA R17, R2.reuse, R78, 0xd ;  /* 0x0000004e02117211 */ /* 0x040fe400078e68ff */
[----:B------:R-:W-:-:S02]  /*3700*/  LEA R16, R2, R79, 0xd ;  /* 0x0000004f02107211 */ /* 0x000fc400078e68ff */
[----:B------:R-:W-:Y:S02]  /*3710*/  LEA R3, R2, R80, 0xd ;  /* 0x0000005002037211 */ /* 0x000fe400078e68ff */
[----:B------:R-:W-:Y:S02]  /*3720*/  F2FP.BF16.F32.PACK_AB R25, R19, R18 ;  /* 0x000000121319723e */ /* 0x000fe400000010ff */
[----:B------:R-:W-:Y:S01]  /*3730*/  F2FP.BF16.F32.PACK_AB R26, R87, R86 ;  /* 0x00000056571a723e */ /* 0x000fe200000010ff */
[----:B--2---:R-:W-:Y:S01]  /*3740*/  FMUL2 R90, R90.F32x2.HI_LO, R30.F32x2.HI_LO ;  /* 0x0000001e5a5a724a */ /* 0x004fe20000000000 */
[----:B------:R-:W-:Y:S02]  /*3750*/  F2FP.BF16.F32.PACK_AB R27, R89, R88 ;  /* 0x00000058591b723e */ /* 0x000fe400000010ff */
[----:B------:R-:W-:Y:S01]  /*3760*/  F2FP.BF16.F32.PACK_AB R14, R37, R36 ;  /* 0x00000024250e723e */ /* 0x000fe200000010ff */
[----:B------:R-:W-:Y:S01]  /*3770*/  FMUL2 R90, R90.F32x2.HI_LO, R62.F32x2.HI_LO ;  /* 0x0000003e5a5a724a */ /* 0x000fe20000000000 */
[----:B------:R-:W-:-:S02]  /*3780*/  F2FP.BF16.F32.PACK_AB R15, R39, R38 ;  /* 0x00000026270f723e */ /* 0x000fc400000010ff */
[----:B------:R-:W-:Y:S02]  /*3790*/  LEA R2, R2, R81, 0xd ;  /* 0x0000005102027211 */ /* 0x000fe400078e68ff */
[----:B------:R-:W-:Y:S01]  /*37a0*/  F2FP.BF16.F32.PACK_AB R9, R91, R90 ;  /* 0x0000005a5b09723e */ /* 0x000fe200000010ff */
[----:B----4-:R-:W-:Y:S06]  /*37b0*/  BAR.SYNC.DEFER_BLOCKING 0x1, 0x80 ;  /* 0x0042000000007b1d */ /* 0x010fec0000010000 */
[----:B---3--:R-:W-:Y:S05]  /*37c0*/  BRA.U UP0, `(.L_x_29) ;  /* 0x0000000100187547 */ /* 0x008fea000b800000 */
[----:B------:R-:W-:Y:S02]  /*37d0*/  ULEA UR4, UR33, UR8, 0xd ;  /* 0x0000000821047291 */ /* 0x000fe4000f8e68ff */
[----:B------:R-:W-:Y:S02]  /*37e0*/  ULEA UR5, UR31, UR5, 0x7 ;  /* 0x000000051f057291 */ /* 0x000fe4000f8e38ff */
[----:B------:R-:W-:-:S09]  /*37f0*/  UIADD3 UR4, UPT, UPT, UR4, 0x4400, URZ ;  /* 0x0000440004047890 */ /* 0x000fd2000fffe0ff */
[----:B------:R1:W-:Y:S01]  /*3800*/  UTMASTG.2D [UR4], [UR26], desc[URZ] ;  /* 0x0000ff041a0073b5 */ /* 0x0003e20008009000 */
[----:B------:R0:W-:Y:S01]  /*3810*/  UTMACMDFLUSH ;  /* 0x00000000000079b7 */ /* 0x0001e20000000000 */
[----:B-1----:R-:W-:-:S04]  /*3820*/  DEPBAR.LE SB0, 0x3 ;  /* 0x000080c00000791a */ /* 0x002fc80000000000 */
.L_x_29:
[----:B------:R-:W-:Y:S01]  /*3830*/  BAR.SYNC.DEFER_BLOCKING 0x1, 0x80 ;  /* 0x0042000000007b1d */ /* 0x000fe20000010000 */
[----:B------:R-:W-:-:S05]  /*3840*/  UPLOP3.LUT UP1, UPT, UPT, UPT, UP2, 0x80, 0x8 ;  /* 0x000000000008789c */ /* 0x000fca0003f2f020 */
[----:B------:R1:W-:Y:S04]  /*3850*/  STS.128 [R17], R12 ;  /* 0x0000000c11007388 */ /* 0x0003e80000000c00 */
[----:B------:R1:W-:Y:S04]  /*3860*/  STS.128 [R16], R40 ;  /* 0x0000002810007388 */ /* 0x0003e80000000c00 */
[----:B------:R1:W-:Y:S04]  /*3870*/  STS.128 [R3], R24 ;  /* 0x0000001803007388 */ /* 0x0003e80000000c00 */
[----:B------:R1:W-:Y:S01]  /*3880*/  STS.128 [R2], R8 ;  /* 0x0000000802007388 */ /* 0x0003e20000000c00 */
[----:B------:R2:W-:Y:S06]  /*3890*/  MEMBAR.ALL.CTA ;  /* 0x0000000000007992 */ /* 0x0005ec0000008000 */
[----:B--2---:R-:W2:Y:S02]  /*38a0*/  FENCE.VIEW.ASYNC.S ;  /* 0x00000000000073c6 */ /* 0x004ea40000000000 */
[----:B--2---:R-:W-:Y:S06]  /*38b0*/  BAR.SYNC.DEFER_BLOCKING 0x1, 0x80 ;  /* 0x0042000000007b1d */ /* 0x004fec0000010000 */
[----:B------:R-:W-:Y:S05]  /*38c0*/  BRA.U UP0, `(.L_x_30) ;  /* 0x0000000100207547 */ /* 0x000fea000b800000 */
[----:B------:R-:W-:Y:S02]  /*38d0*/  USHF.L.U32 UR32, UR32, 0xc, URZ ;  /* 0x0000000c20207899 */ /* 0x000fe400080006ff */
[----:B------:R-:W-:Y:S02]  /*38e0*/  ULEA UR5, UR31, UR33, 0x2 ;  /* 0x000000211f057291 */ /* 0x000fe4000f8e10ff */
[----:B------:R-:W-:Y:S02]  /*38f0*/  UIADD3 UR4, UPT, UPT, UR7, UR32, UR32 ;  /* 0x0000002007047290 */ /* 0x000fe4000fffe020 */
[----:B------:R-:W-:Y:S02]  /*3900*/  USHF.L.U32 UR5, UR5, 0x4, URZ ;  /* 0x0000000405057899 */ /* 0x000fe400080006ff */
[----:B------:R-:W-:-:S09]  /*3910*/  UIADD3 UR4, UPT, UPT, UR4, 0x400, URZ ;  /* 0x0000040004047890 */ /* 0x000fd2000fffe0ff */
[----:B------:R2:W-:Y:S01]  /*3920*/  UTMASTG.2D [UR4], [UR24], desc[URZ] ;  /* 0x0000ff04180073b5 */ /* 0x0005e20008009000 */
[----:B------:R0:W-:Y:S01]  /*3930*/  UTMACMDFLUSH ;  /* 0x00000000000079b7 */ /* 0x0001e20000000000 */
[----:B--2---:R-:W-:-:S04]  /*3940*/  DEPBAR.LE SB0, 0x1 ;  /* 0x000080400000791a */ /* 0x004fc80000000000 */
.L_x_30:
[----:B------:R-:W-:Y:S01]  /*3950*/  BAR.SYNC.DEFER_BLOCKING 0x1, 0x80 ;  /* 0x0042000000007b1d */ /* 0x000fe20000010000 */
[----:B------:R-:W-:-:S05]  /*3960*/  UPLOP3.LUT UP2, UPT, UPT, UPT, UPT, 0x40, 0x4 ;  /* 0x000000000004789c */ /* 0x000fca0003f4e870 */
[----:B------:R-:W-:Y:S01]  /*3970*/  UMOV UR33, 0x2 ;  /* 0x0000000200217882 */ /* 0x000fe20000000000 */
[----:B------:R-:W-:Y:S05]  /*3980*/  BRA.U UP1, `(.L_x_31) ;  /* 0xffffffe901d07547 */ /* 0x000fea000b83ffff */
[----:B------:R-:W2:Y:S01]  /*3990*/  LDCU.64 UR4, c[0x0][0x6c0] ;  /* 0x0000d800ff0477ac */ /* 0x000ea20008000a00 */
[----:B------:R-:W-:Y:S01]  /*39a0*/  UIADD3 UR19, UPT, UPT, UR17, UR19, URZ ;  /* 0x0000001311137290 */ /* 0x000fe2000fffe0ff */
[----:B------:R-:W-:Y:S01]  /*39b0*/  ELECT P0, URZ, PT ;  /* 0x0000000000ff782f */ /* 0x000fe20003800000 */
[----:B------:R-:W-:Y:S02]  /*39c0*/  UIADD3 UR11, UPT, UPT, UR11, 0x1, URZ ;  /* 0x000000010b0b7890 */ /* 0x000fe4000fffe0ff */
[----:B------:R-:W-:Y:S02]  /*39d0*/  UIADD3 UR12, UPT, UPT, UR12, 0x1, URZ ;  /* 0x000000010c0c7890 */ /* 0x000fe4000fffe0ff */
[----:B------:R-:W-:-:S04]  /*39e0*/  UISETP.NE.AND UP0, UPT, UR11, 0x2, UPT ;  /* 0x000000020b00788c */ /* 0x000fc8000bf05270 */
[----:B------:R-:W-:Y:S02]  /*39f0*/  USEL UR11, UR11, URZ, UP0 ;  /* 0x000000ff0b0b7287 */ /* 0x000fe40008000000 */
[----:B--2---:R-:W-:Y:S02]  /*3a00*/  UIMAD.WIDE.U32 UR30, UR19, UR5, URZ ;  /* 0x00000005131e72a5 */ /* 0x004fe4000f8e00ff */
[----:B-1----:R-:W-:Y:S01]  /*3a10*/  @P0 IMAD.MOV.U32 R2, RZ, RZ, 0x1 ;  /* 0x00000001ff020424 */ /* 0x002fe200078e00ff */
[----:B------:R-:W1:Y:S03]  /*3a20*/  LDCU UR5, c[0x0][0x6d0] ;  /* 0x0000da00ff0577ac */ /* 0x000e660008000800 */
[----:B------:R2:W-:Y:S01]  /*3a30*/  @P0 SYNCS.ARRIVE.TRANS64.ART0 RZ, [UR10+0x50], R2 ;  /* 0x00005002ffff09a7 */ /* 0x0005e2000850000a */
        /* <DEDUP_REMOVED lines=12> */
[----:B-1----:R-:W-:-:S07]  /*3b00*/  UIMAD.WIDE.U32 UR30, UR6, UR5, URZ ;  /* 0x00000005061e72a5 */ /* 0x002fce000f8e00ff */
[----:B------:R-:W-:Y:S02]  /*3b10*/  UMOV UR5, UR31 ;  /* 0x0000001f00057c82 */ /* 0x000fe40008000000 */
[----:B------:R-:W-:-:S04]  /*3b20*/  UIADD3 UR30, UPT, UPT, UR6, -UR5, URZ ;  /* 0x80000005061e7290 */ /* 0x000fc8000fffe0ff */
[----:B------:R-:W-:-:S04]  /*3b30*/  USHF.R.U32.HI UR30, URZ, UR14, UR30 ;  /* 0x0000000eff1e7299 */ /* 0x000fc8000801161e */
[----:B------:R-:W-:Y:S01]  /*3b40*/  UIADD3 UR30, UPT, UPT, UR5, UR30, URZ ;  /* 0x0000001e051e7290 */ /* 0x000fe2000fffe0ff */
[----:B------:R-:W1:Y:S03]  /*3b50*/  LDCU UR5, c[0x0][0x6cc] ;  /* 0x0000d980ff0577ac */ /* 0x000e660008000800 */
[----:B------:R-:W-:-:S04]  /*3b60*/  USHF.R.U32.HI UR30, URZ, UR13, UR30 ;  /* 0x0000000dff1e7299 */ /* 0x000fc8000801161e */
[----:B------:R-:W-:-:S04]  /*3b70*/  UIADD3 UR30, UPT, UPT, -UR30, URZ, URZ ;  /* 0x000000ff1e1e7290 */ /* 0x000fc8000fffe1ff */
[----:B------:R-:W-:Y:S02]  /*3b80*/  UIMAD UR31, UR4, UR30, UR6 ;  /* 0x0000001e041f72a4 */ /* 0x000fe4000f8e0206 */
[----:B------:R-:W-:Y:S02]  /*3b90*/  USEL UR4, URZ, 0x1, UP0 ;  /* 0x00000001ff047887 */ /* 0x000fe40008000000 */
[----:B------:R-:W-:Y:S02]  /*3ba0*/  UISETP.GE.AND UP0, UPT, UR19, 0x200, UPT ;  /* 0x000002001300788c */ /* 0x000fe4000bf06270 */
[----:B------:R-:W-:Y:S02]  /*3bb0*/  UIADD3 UR6, UPT, UPT, -UR6, URZ, URZ ;  /* 0x000000ff06067290 */ /* 0x000fe4000fffe1ff */
[----:B------:R-:W-:Y:S02]  /*3bc0*/  LOP3.LUT R0, R0, UR4, RZ, 0x3c, !PT ;  /* 0x0000000400007c12 */ /* 0x000fe4000f8e3cff */
[----:B-1----:R-:W-:-:S03]  /*3bd0*/  UIMAD UR6, UR5, UR6, UR28 ;  /* 0x00000006050672a4 */ /* 0x002fc6000f8e021c */
[----:B--2---:R-:W-:Y:S09]  /*3be0*/  BRA.U !UP0, `(.L_x_32) ;  /* 0xffffffe908107547 */ /* 0x004ff2000b83ffff */
.L_x_27:
[----:B------:R-:W-:-:S09]  /*3bf0*/  UISETP.NE.AND UP0, UPT, UR29, URZ, UPT ;  /* 0x000000ff1d00728c */ /* 0x000fd2000bf05270 */
[----:B------:R-:W-:Y:S05]  /*3c00*/  BRA.U UP0, `(.L_x_33) ;  /* 0x00000001001c7547 */ /* 0x000fea000b800000 */
[----:B------:R-:W1:Y:S01]  /*3c10*/  S2UR UR4, SR_CgaCtaId ;  /* 0x00000000000479c3 */ /* 0x000e620000008800 */
[----:B------:R-:W-:Y:S01]  /*3c20*/  ELECT P0, URZ, PT ;  /* 0x0000000000ff782f */ /* 0x000fe20003800000 */
[----:B------:R-:W-:Y:S01]  /*3c30*/  HFMA2 R0, -RZ, RZ, 0, 5.9604644775390625e-08 ;  /* 0x00000001ff007431 */ /* 0x000fe200000001ff */
[----:B------:R-:W-:-:S05]  /*3c40*/  UMOV UR5, 0x40 ;  /* 0x0000004000057882 */ /* 0x000fca0000000000 */
[----:B------:R-:W-:Y:S01]  /*3c50*/  UVIRTCOUNT.DEALLOC.SMPOOL 0x80 ;  /* 0x000000800000784c */ /* 0x000fe20000000000 */
[----:B-1----:R-:W-:-:S09]  /*3c60*/  ULEA UR4, UR4, UR5, 0x18 ;  /* 0x0000000504047291 */ /* 0x002fd2000f8ec0ff */
[----:B------:R1:W-:Y:S03]  /*3c70*/  @P0 STS.U8 [UR4], R0 ;  /* 0x00000000ff000988 */ /* 0x0003e60008000004 */
.L_x_33:
[----:B------:R-:W-:Y:S06]  /*3c80*/  BAR.SYNC.DEFER_BLOCKING 0x1, 0x80 ;  /* 0x0042000000007b1d */ /* 0x000fec0000010000 */
[----:B------:R-:W-:Y:S05]  /*3c90*/  BRA.U UP0, `(.L_x_34) ;  /* 0x0000000100a07547 */ /* 0x000fea000b800000 */
[----:B------:R-:W2:Y:S01]  /*3ca0*/  S2UR UR4, SR_CgaCtaId ;  /* 0x00000000000479c3 */ /* 0x000ea20000008800 */
[----:B------:R-:W-:Y:S01]  /*3cb0*/  NOP ;  /* 0x0000000000007918 */ /* 0x000fe20000000000 */
[----:B------:R-:W-:Y:S01]  /*3cc0*/  UMOV UR5, 0x50 ;  /* 0x0000005000057882 */ /* 0x000fe20000000000 */
[----:B------:R-:W-:Y:S01]  /*3cd0*/  ULOP3.LUT UR9, UR20, 0xffff, URZ, 0xc0, !UPT ;  /* 0x0000ffff14097892 */ /* 0x000fe2000f8ec0ff */
[----:B------:R-:W-:-:S03]  /*3ce0*/  UMOV UR6, 0xffff ;  /* 0x0000ffff00067882 */ /* 0x000fc60000000000 */
[----:B------:R-:W-:-:S04]  /*3cf0*/  USHF.R.U32.HI UR9, URZ, 0x5, UR9 ;  /* 0x00000005ff097899 */ /* 0x000fc80008011609 */
[----:B------:R-:W-:Y:S02]  /*3d00*/  UIADD3 UR8, UPT, UPT, UR9, 0x10, URZ ;  /* 0x0000001009087890 */ /* 0x000fe4000fffe0ff */
[----:B------:R-:W-:Y:S02]  /*3d10*/  USHF.L.U32 UR6, UR6, UR9, URZ ;  /* 0x0000000906067299 */ /* 0x000fe400080006ff */
[----:B--2---:R-:W-:-:S03]  /*3d20*/  ULEA UR4, UR4, UR5, 0x18 ;  /* 0x0000000504047291 */ /* 0x004fc6000f8ec0ff */
[----:B------:R-:W-:Y:S02]  /*3d30*/  UMOV UR5, 0x1 ;  /* 0x0000000100057882 */ /* 0x000fe40000000000 */
[----:B------:R-:W-:-:S04]  /*3d40*/  USHF.L.U32 UR8, UR5, UR8, URZ ;  /* 0x0000000805087299 */ /* 0x000fc800080006ff */
[----:B-1----:R-:W1:Y:S01]  /*3d50*/  LDS R0, [UR4] ;  /* 0x00000004ff007984 */ /* 0x002e620008000800 */
[----:B------:R-:W-:-:S04]  /*3d60*/  ULOP3.LUT UR8, UR8, UR6, URZ, 0xfc, !UPT ;  /* 0x0000000608087292 */ /* 0x000fc8000f8efcff */
[----:B------:R-:W-:Y:S01]  /*3d70*/  ULOP3.LUT UR6, UR8, 0xffff, URZ, 0xc0, !UPT ;  /* 0x0000ffff08067892 */ /* 0x000fe2000f8ec0ff */
[----:B-1----:R-:W-:-:S13]  /*3d80*/  R2UR UR7, R0 ;  /* 0x00000000000772ca */ /* 0x002fda00000e0000 */
[----:B------:R-:W-:-:S04]  /*3d90*/  ULOP3.LUT UR5, UR8, 0xffff, UR7, 0x80, !UPT ;  /* 0x0000ffff08057892 */ /* 0x000fc8000f8e8007 */
[----:B------:R-:W-:-:S09]  /*3da0*/  UISETP.NE.AND UP0, UPT, UR5, UR6, UPT ;  /* 0x000000060500728c */ /* 0x000fd2000bf05270 */
[----:B------:R-:W-:Y:S05]  /*3db0*/  BRA.U UP0, `(.L_x_35) ;  /* 0x00000001004c7547 */ /* 0x000fea000b800000 */
[----:B------:R-:W-:Y:S02]  /*3dc0*/  USHF.R.U32.HI UR5, URZ, 0x10, UR8 ;  /* 0x00000010ff057899 */ /* 0x000fe40008011608 */
[----:B------:R-:W-:-:S04]  /*3dd0*/  USHF.R.U32.HI UR6, URZ, 0x10, UR7 ;  /* 0x00000010ff067899 */ /* 0x000fc80008011607 */
[----:B------:R-:W-:-:S04]  /*3de0*/  ULOP3.LUT UR6, UR6, UR5, URZ, 0xc0, !UPT ;  /* 0x0000000506067292 */ /* 0x000fc8000f8ec0ff */
[----:B------:R-:W-:-:S09]  /*3df0*/  UISETP.NE.AND UP0, UPT, UR6, UR5, UPT ;  /* 0x000000050600728c */ /* 0x000fd2000bf05270 */
[----:B------:R-:W-:Y:S05]  /*3e00*/  BRA.U UP0, `(.L_x_36) ;  /* 0x00000001002c7547 */ /* 0x000fea000b800000 */
[----:B------:R-:W1:Y:S01]  /*3e10*/  S2R R2, SR_LANEID ;  /* 0x0000000000027919 */ /* 0x000e620000000000 */
[----:B------:R-:W-:Y:S01]  /*3e20*/  ULOP3.LUT UR8, URZ, UR8, URZ, 0x33, !UPT ;  /* 0x00000008ff087292 */ /* 0x000fe2000f8e33ff */
[----:B------:R-:W-:Y:S02]  /*3e30*/  VOTEU.ANY UR6, UPT, PT ;  /* 0x0000000000067886 */ /* 0x000fe400038e0100 */
[----:B------:R-:W-:-:S03]  /*3e40*/  UFLO.U32 UR6, UR6 ;  /* 0x00000006000672bd */ /* 0x000fc600080e0000 */
[----:B------:R-:W-:-:S04]  /*3e50*/  IMAD.U32 R0, RZ, RZ, UR8 ;  /* 0x00000008ff007e24 */ /* 0x000fc8000f8e00ff */
[----:B------:R-:W2:Y:S02]  /*3e60*/  REDUX UR5, R0 ;  /* 0x00000000000573c4 */ /* 0x000ea40000000000 */
[----:B------:R3:W-:Y:S01]  /*3e70*/  UTCATOMSWS.AND URZ, UR8 ;  /* 0x0000000800ff79e3 */ /* 0x0007e20008000000 */
[----:B-1----:R-:W-:Y:S02]  /*3e80*/  ISETP.EQ.U32.AND P0, PT, R2, UR6, PT ;  /* 0x0000000602007c0c */ /* 0x002fe4000bf02070 */
[----:B--2---:R-:W-:-:S11]  /*3e90*/  MOV R2, UR5 ;  /* 0x0000000500027c02 */ /* 0x004fd60008000f00 */
[----:B------:R3:W-:Y:S01]  /*3ea0*/  @P0 ATOMS.AND RZ, [UR4], R2 ;  /* 0x00000002ffff098c */ /* 0x0007e2000a800004 */
[----:B------:R-:W-:Y:S05]  /*3eb0*/  BRA `(.L_x_37) ;  /* 0x0000000000147947 */ /* 0x000fea0003800000 */
.L_x_36:
[----:B------:R-:W-:Y:S02]  /*3ec0*/  MOV R2, 0x3ee0 ;  /* 0x00003ee000027802 */ /* 0x000fe40000000f00 */
[----:B------:R-:W-:Y:S05]  /*3ed0*/  CALL.REL.NOINC `($__internal_0_$__cuda_sm10x_tcgen05_guardrail_trap_col_being_dealloced_not_returned_by_alloc) ;  /* 0x0000000000d07944 */ /* 0x000fea0003c00000 */
[----:B------:R-:W-:Y:S05]  /*3ee0*/  BRA `(.L_x_37) ;  /* 0x0000000000087947 */ /* 0x000fea0003800000 */
.L_x_35:
[----:B------:R-:W-:Y:S02]  /*3ef0*/  MOV R2, 0x3f10 ;  /* 0x00003f1000027802 */ /* 0x000fe40000000f00 */
[----:B------:R-:W-:Y:S05]  /*3f00*/  CALL.REL.NOINC `($__internal_2_$__cuda_sm10x_tcgen05_guardrail_trap_unallocated_columns_being_dealloced) ;  /* 0x0000000000dc7944 */ /* 0x000fea0003c00000 */
.L_x_37:
[----:B------:R-:W-:Y:S01]  /*3f10*/  NOP ;  /* 0x0000000000007918 */ /* 0x000fe20000000000 */
.L_x_34:
[----:B------:R-:W-:-:S04]  /*3f20*/  DEPBAR.LE SB0, 0x0 ;  /* 0x000080000000791a */ /* 0x000fc80000000000 */
[----:B------:R-:W-:-:S04]  /*3f30*/  DEPBAR.LE SB0, 0x0 ;  /* 0x000080000000791a */ /* 0x000fc80000000000 */
[----:B---3--:R-:W-:Y:S05]  /*3f40*/  EXIT ;  /* 0x000000000000794d */ /* 0x008fea0003800000 */
.L_x_10:
[----:B------:R-:W-:Y:S02]  /*3f50*/  MOV R4, UR4 ;  /* 0x0000000400047c02 */ /* 0x000fe40008000f00 */
[----:B------:R-:W-:Y:S02]  /*3f60*/  MOV R5, UR4 ;  /* 0x0000000400057c02 */ /* 0x000fe40008000f00 */
[----:B------:R-:W-:-:S07]  /*3f70*/  MOV R2, UR25 ;  /* 0x0000001900027c02 */ /* 0x000fce0008000f00 */
.L_x_38:
[----:B-1----:R1:W2:Y:S02]  /*3f80*/  SYNCS.PHASECHK.TRANS64.TRYWAIT P0, [R2+URZ+0x20], R5 ;  /* 0x00002005020075a7 */ /* 0x0022a400080011ff */
[----:B--2---:R-:W-:Y:S05]  /*3f90*/  @!P0 NANOSLEEP.SYNCS 0x989680 ;  /* 0x009896800000895d */ /* 0x004fea0003900000 */
[----:B------:R-:W2:Y:S02]  /*3fa0*/  @!P0 SYNCS.PHASECHK.TRANS64 P0, [R2+URZ+0x20], R5 ;  /* 0x00002005020085a7 */ /* 0x000ea400080010ff */
[----:B--2---:R-:W-:Y:S05]  /*3fb0*/  @!P0 BRA `(.L_x_38) ;  /* 0xfffffffc00f08947 */ /* 0x004fea000383ffff */
[----:B------:R-:W-:Y:S05]  /*3fc0*/  BRA `(.L_x_9) ;  /* 0xffffffc800e87947 */ /* 0x000fea000383ffff */
.L_x_13:
[----:B------:R-:W-:Y:S02]  /*3fd0*/  MOV R4, UR5 ;  /* 0x0000000500047c02 */ /* 0x000fe40008000f00 */
[----:B------:R-:W-:Y:S02]  /*3fe0*/  MOV R5, UR5 ;  /* 0x0000000500057c02 */ /* 0x000fe40008000f00 */
[----:B------:R-:W-:-:S07]  /*3ff0*/  MOV R2, UR4 ;  /* 0x0000000400027c02 */ /* 0x000fce0008000f00 */
.L_x_39:
[----:B-----5:R5:W4:Y:S02]  /*4000*/  SYNCS.PHASECHK.TRANS64.TRYWAIT P0, [R2+URZ+0x20], R5 ;  /* 0x00002005020075a7 */ /* 0x020b2400080011ff */
[----:B----4-:R-:W-:Y:S05]  /*4010*/  @!P0 NANOSLEEP.SYNCS 0x989680 ;  /* 0x009896800000895d */ /* 0x010fea0003900000 */
[----:B------:R-:W4:Y:S02]  /*4020*/  @!P0 SYNCS.PHASECHK.TRANS64 P0, [R2+URZ+0x20], R5 ;  /* 0x00002005020085a7 */ /* 0x000f2400080010ff */
[----:B----4-:R-:W-:Y:S05]  /*4030*/  @!P0 BRA `(.L_x_39) ;  /* 0xfffffffc00f08947 */ /* 0x010fea000383ffff */
[----:B------:R-:W-:Y:S05]  /*4040*/  BRA `(.L_x_40) ;  /* 0xffffffcc00e07947 */ /* 0x000fea000383ffff */
.L_x_16:
[----:B------:R-:W-:Y:S02]  /*4050*/  MOV R2, UR18 ;  /* 0x0000001200027c02 */ /* 0x000fe40008000f00 */
[-C--:B------:R-:W-:Y:S02]  /*4060*/  MOV R6, R3.reuse ;  /* 0x0000000300067202 */ /* 0x080fe40000000f00 */
[----:B------:R-:W-:-:S07]  /*4070*/  MOV R7, R3 ;  /* 0x0000000300077202 */ /* 0x000fce0000000f00 */
.L_x_41:
[----:B---3--:R3:W4:Y:S02]  /*4080*/  SYNCS.PHASECHK.TRANS64.TRYWAIT P0, [R2+URZ+0x50], R7 ;  /* 0x00005007020075a7 */ /* 0x00872400080011ff */
[----:B----4-:R-:W-:Y:S05]  /*4090*/  @!P0 NANOSLEEP.SYNCS 0x989680 ;  /* 0x009896800000895d */ /* 0x010fea0003900000 */
[----:B------:R-:W4:Y:S02]  /*40a0*/  @!P0 SYNCS.PHASECHK.TRANS64 P0, [R2+URZ+0x50], R7 ;  /* 0x00005007020085a7 */ /* 0x000f2400080010ff */
[----:B----4-:R-:W-:Y:S05]  /*40b0*/  @!P0 BRA `(.L_x_41) ;  /* 0xfffffffc00f08947 */ /* 0x010fea000383ffff */
[----:B------:R-:W-:Y:S05]  /*40c0*/  BRA `(.L_x_42) ;  /* 0xffffffd400307947 */ /* 0x000fea000383ffff */
.L_x_18:
[----:B------:R-:W-:Y:S02]  /*40d0*/  MOV R6, UR27 ;  /* 0x0000001b00067c02 */ /* 0x000fe40008000f00 */
[----:B------:R-:W-:Y:S02]  /*40e0*/  MOV R7, UR27 ;  /* 0x0000001b00077c02 */ /* 0x000fe40008000f00 */
[----:B------:R-:W-:Y:S07]  /*40f0*/  MOV R2, UR17 ;  /* 0x0000001100027c02 */ /* 0x000fee0008000f00 */
.L_x_43:
[----:B---3--:R3:W4:Y:S02]  /*4100*/  SYNCS.PHASECHK.TRANS64.TRYWAIT P1, [R2+URZ], R7 ;  /* 0x00000007020075a7 */ /* 0x00872400080211ff */
[----:B----4-:R-:W-:Y:S05]  /*4110*/  @!P1 NANOSLEEP.SYNCS 0x989680 ;  /* 0x009896800000995d */ /* 0x010fea0003900000 */
[----:B------:R-:W4:Y:S02]  /*4120*/  @!P1 SYNCS.PHASECHK.TRANS64 P1, [R2+URZ], R7 ;  /* 0x00000007020095a7 */ /* 0x000f2400080210ff */
[----:B----4-:R-:W-:Y:S05]  /*4130*/  @!P1 BRA `(.L_x_43) ;  /* 0xfffffffc00f09947 */ /* 0x010fea000383ffff */
[----:B------:R-:W-:Y:S05]  /*4140*/  BRA `(.L_x_17) ;  /* 0xffffffd400a47947 */ /* 0x000fea000383ffff */
.L_x_21:
[----:B------:R-:W-:-:S07]  /*4150*/  MOV R5, R4 ;  /* 0x0000000400057202 */ /* 0x000fce0000000f00 */
.L_x_44:
[----:B----4-:R4:W5:Y:S02]  /*4160*/  SYNCS.PHASECHK.TRANS64.TRYWAIT P0, [R2+URZ+0x50], R5 ;  /* 0x00005005020075a7 */ /* 0x01096400080011ff */
[----:B-----5:R-:W-:Y:S05]  /*4170*/  @!P0 NANOSLEEP.SYNCS 0x989680 ;  /* 0x009896800000895d */ /* 0x020fea0003900000 */
[----:B------:R-:W5:Y:S02]  /*4180*/  @!P0 SYNCS.PHASECHK.TRANS64 P0, [R2+URZ+0x50], R5 ;  /* 0x00005005020085a7 */ /* 0x000f6400080010ff */
[----:B-----5:R-:W-:Y:S05]  /*4190*/  @!P0 BRA `(.L_x_44) ;  /* 0xfffffffc00f08947 */ /* 0x020fea000383ffff */
[----:B------:R-:W-:Y:S05]  /*41a0*/  BRA `(.L_x_14) ;  /* 0xffffffd800507947 */ /* 0x000fea000383ffff */
.L_x_28:
[----:B------:R-:W-:Y:S02]  /*41b0*/  MOV R2, UR10 ;  /* 0x0000000a00027c02 */ /* 0x000fe40008000f00 */
[----:B------:R-:W-:-:S07]  /*41c0*/  MOV R5, R4 ;  /* 0x0000000400057202 */ /* 0x000fce0000000f00 */
.L_x_45:
[----:B-1----:R1:W2:Y:S02]  /*41d0*/  SYNCS.PHASECHK.TRANS64.TRYWAIT P0, [R2+URZ+0x40], R5 ;  /* 0x00004005020075a7 */ /* 0x0022a400080011ff */
[----:B--2---:R-:W-:Y:S05]  /*41e0*/  @!P0 NANOSLEEP.SYNCS 0x989680 ;  /* 0x009896800000895d */ /* 0x004fea0003900000 */
[----:B------:R-:W2:Y:S02]  /*41f0*/  @!P0 SYNCS.PHASECHK.TRANS64 P0, [R2+URZ+0x40], R5 ;  /* 0x00004005020085a7 */ /* 0x000ea400080010ff */
[----:B--2---:R-:W-:Y:S05]  /*4200*/  @!P0 BRA `(.L_x_45) ;  /* 0xfffffffc00f08947 */ /* 0x004fea000383ffff */
[----:B------:R-:W-:Y:S05]  /*4210*/  BRA `(.L_x_46) ;  /* 0xffffffe000a87947 */ /* 0x000fea000383ffff */
        .weak           $__internal_0_$__cuda_sm10x_tcgen05_guardrail_trap_col_being_dealloced_not_returned_by_alloc
        .type           $__internal_0_$__cuda_sm10x_tcgen05_guardrail_trap_col_being_dealloced_not_returned_by_alloc,@function
        .size           $__internal_0_$__cuda_sm10x_tcgen05_guardrail_trap_col_being_dealloced_not_returned_by_alloc,($__internal_1_$__cuda_sm10x_tcgen05_guardrail_trap_phase_invalid_during_alloc - $__internal_0_$__cuda_sm10x_tcgen05_guardrail_trap_col_being_dealloced_not_returned_by_alloc)
$__internal_0_$__cuda_sm10x_tcgen05_guardrail_trap_col_being_dealloced_not_returned_by_alloc:
[----:B------:R-:W-:Y:S05]  /*4220*/  BPT.TRAP 0x1 ;  /* 0x000000040000795c */ /* 0x000fea0000300000 */
[----:B------:R-:W-:-:S04]  /*4230*/  HFMA2 R3, -RZ, RZ, 0, 0 ;  /* 0x00000000ff037431 */ /* 0x000fc800000001ff */
[----:B------:R-:W-:Y:S05]  /*4240*/  RET.REL.NODEC R2 `(kernel_cutlass_kernel_cudnngemm_swigludense_blockscaled_gemm_persistent_swiglu_interleaved_quantSm100BlockScaledPersistentDenseGemmKernel_object_at__TiledMMA_ThrLayoutVMNK11110000_Permuta_0) ;  /* 0xffffffbc026c7950 */ /* 0x000fea0003c3ffff */
        .weak           $__internal_1_$__cuda_sm10x_tcgen05_guardrail_trap_phase_invalid_during_alloc
        .type           $__internal_1_$__cuda_sm10x_tcgen05_guardrail_trap_phase_invalid_during_alloc,@function
        .size           $__internal_1_$__cuda_sm10x_tcgen05_guardrail_trap_phase_invalid_during_alloc,($__internal_2_$__cuda_sm10x_tcgen05_guardrail_trap_unallocated_columns_being_dealloced - $__internal_1_$__cuda_sm10x_tcgen05_guardrail_trap_phase_invalid_during_alloc)
$__internal_1_$__cuda_sm10x_tcgen05_guardrail_trap_phase_invalid_during_alloc:
[----:B------:R-:W-:Y:S05]  /*4250*/  BPT.TRAP 0x1 ;  /* 0x000000040000795c */ /* 0x000fea0000300000 */
[----:B------:R-:W-:-:S04]  /*4260*/  MOV R3, 0x0 ;  /* 0x0000000000037802 */ /* 0x000fc80000000f00 */
[----:B------:R-:W-:Y:S05]  /*4270*/  RET.REL.NODEC R2 `(kernel_cutlass_kernel_cudnngemm_swigludense_blockscaled_gemm_persistent_swiglu_interleaved_quantSm100BlockScaledPersistentDenseGemmKernel_object_at__TiledMMA_ThrLayoutVMNK11110000_Permuta_0) ;  /* 0xffffffbc02607950 */ /* 0x000fea0003c3ffff */
        .weak           $__internal_2_$__cuda_sm10x_tcgen05_guardrail_trap_unallocated_columns_being_dealloced
        .type           $__internal_2_$__cuda_sm10x_tcgen05_guardrail_trap_unallocated_columns_being_dealloced,@function
        .size           $__internal_2_$__cuda_sm10x_tcgen05_guardrail_trap_unallocated_columns_being_dealloced,(.L_x_50 - $__internal_2_$__cuda_sm10x_tcgen05_guardrail_trap_unallocated_columns_being_dealloced)
$__internal_2_$__cuda_sm10x_tcgen05_guardrail_trap_unallocated_columns_being_dealloced:
[----:B------:R-:W-:Y:S05]  /*4280*/  BPT.TRAP 0x1 ;  /* 0x000000040000795c */ /* 0x000fea0000300000 */
[----:B------:R-:W-:-:S04]  /*4290*/  HFMA2 R3, -RZ, RZ, 0, 0 ;  /* 0x00000000ff037431 */ /* 0x000fc800000001ff */
[----:B------:R-:W-:Y:S05]  /*42a0*/  RET.REL.NODEC R2 `(kernel_cutlass_kernel_cudnngemm_swigludense_blockscaled_gemm_persistent_swiglu_interleaved_quantSm100BlockScaledPersistentDenseGemmKernel_object_at__TiledMMA_ThrLayoutVMNK11110000_Permuta_0) ;  /* 0xffffffbc02547950 */ /* 0x000fea0003c3ffff */
.L_x_47:
[----:B------:R-:W-:-:S00]  /*42b0*/  BRA `(.L_x_47) ;  /* 0xfffffffc00fc7947 */ /* 0x000fc0000383ffff */
[----:B------:R-:W-:-:S00]  /*42c0*/  NOP ;  /* 0x0000000000007918 */ /* 0x000fc00000000000 */
        /* <DEDUP_REMOVED lines=11> */
.L_x_50:


//--------------------- .nv.shared.kernel_cutlass_kernel_cudnngemm_swigludense_blockscaled_gemm_persistent_swiglu_interleaved_quantSm100BlockScaledPersistentDenseGemmKernel_object_at__TiledMMA_ThrLayoutVMNK11110000_Permuta_0 --------------------------
	.section	.nv.shared.kernel_cutlass_kernel_cudnngemm_swigludense_blockscaled_gemm_persistent_swiglu_interleaved_quantSm100BlockScaledPersistentDenseGemmKernel_object_at__TiledMMA_ThrLayoutVMNK11110000_Permuta_0,"aw",@nobits
	.sectionflags	@""
	.align	1024
	.zero		1024


//--------------------- .nv.shared.reserved.0     --------------------------
	.section	.nv.shared.reserved.0,"aw",@nobits
	.align	8
	.weak		__nv_reservedSMEM_offset_0_alias
	.size		__nv_reservedSMEM_offset_0_alias, 0, 64
	.other		__nv_reservedSMEM_offset_0_alias,@"STO_CUDA_RESERVED_SHARED STV_DEFAULT"
__nv_reservedSMEM_offset_0_alias:
	.zero		0
.nv.shared.reserved.0:
	.zero		64
	.weak		__nv_reservedSMEM_allocation_phase
	.type		__nv_reservedSMEM_allocation_phase,@object
	.size		__nv_reservedSMEM_allocation_phase,(.L_0 - __nv_reservedSMEM_allocation_phase)
__nv_reservedSMEM_allocation_phase:
	.zero		1
.L_0:
	.zero		7
	.weak		__nv_reservedSMEM_devtool_atexit_pc
	.type		__nv_reservedSMEM_devtool_atexit_pc,@object
	.size		__nv_reservedSMEM_devtool_atexit_pc,(__nv_reservedSMEM_allocation_mask - __nv_reservedSMEM_devtool_atexit_pc)
__nv_reservedSMEM_devtool_atexit_pc:
	.zero		8
	.weak		__nv_reservedSMEM_allocation_mask
	.type		__nv_reservedSMEM_allocation_mask,@object
	.size		__nv_reservedSMEM_allocation_mask,(.L_2 - __nv_reservedSMEM_allocation_mask)
__nv_reservedSMEM_allocation_mask:
	.zero		4
.L_2:


//--------------------- .nv.constant0.kernel_cutlass_kernel_cudnngemm_swigludense_blockscaled_gemm_persistent_swiglu_interleaved_quantSm100BlockScaledPersistentDenseGemmKernel_object_at__TiledMMA_ThrLayoutVMNK11110000_Permuta_0 --------------------------
	.section	.nv.constant0.kernel_cutlass_kernel_cudnngemm_swigludense_blockscaled_gemm_persistent_swiglu_interleaved_quantSm100BlockScaledPersistentDenseGemmKernel_object_at__TiledMMA_ThrLayoutVMNK11110000_Permuta_0,"a",@progbits
	.sectionflags	@""
	.align	4
.nv.constant0.kernel_cutlass_kernel_cudnngemm_swigludense_blockscaled_gemm_persistent_swiglu_interleaved_quantSm100BlockScaledPersistentDenseGemmKernel_object_at__TiledMMA_ThrLayoutVMNK11110000_Permuta_0:
	.zero		1768


//--------------------- SYMBOLS --------------------------

	.type		.nv.reservedSmem.offset0,@object
	.size		.nv.reservedSmem.offset0,0x4
	.type		.nv.reservedSmem.cap,@object
	.size		.nv.reservedSmem.cap,0x4
